def matmul_kernel(
    a_ptr,
    b_ptr,
    c_ptr,
    M,
    N,
    K,
    stride_am,
    stride_ak,
    stride_bk,
    stride_bn,
    stride_cm,
    stride_cn,
    BLOCK_M: tl.constexpr,
    BLOCK_N: tl.constexpr,
    BLOCK_K: tl.constexpr,
    GROUP_M: tl.constexpr,
):
    pid = tl.program_id(axis=0)
    num_pid_m = tl.cdiv(M, BLOCK_M)
    num_pid_n = tl.cdiv(N, BLOCK_N)
    num_pid_in_group = GROUP_M * num_pid_n
    group_id = pid // num_pid_in_group
    first_pid_m = group_id * GROUP_M
    group_size_m = min(num_pid_m - first_pid_m, GROUP_M)
    pid_m = first_pid_m + ((pid % num_pid_in_group) % group_size_m)
    pid_n = (pid % num_pid_in_group) // group_size_m

    offs_am = (pid_m * BLOCK_M + tl.arange(0, BLOCK_M)) % M
    offs_bn = (pid_n * BLOCK_N + tl.arange(0, BLOCK_N)) % N
    offs_k = tl.arange(0, BLOCK_K)
    a_ptrs = a_ptr + offs_am[:, None] * stride_am + offs_k[None, :] * stride_ak
    b_ptrs = b_ptr + offs_k[:, None] * stride_bk + offs_bn[None, :] * stride_bn

    acc = tl.zeros((BLOCK_M, BLOCK_N), dtype=tl.float32)
    for kk in range(0, tl.cdiv(K, BLOCK_K)):
        a = tl.load(a_ptrs, mask=offs_k[None, :] < K - kk * BLOCK_K, other=0.0)
        b = tl.load(b_ptrs, mask=offs_k[:, None] < K - kk * BLOCK_K, other=0.0)
        acc = tl.dot(a, b, acc)
        a_ptrs += BLOCK_K * stride_ak
        b_ptrs += BLOCK_K * stride_bk

    c = acc.to(c_ptr.dtype.element_ty)
    offs_cm = pid_m * BLOCK_M + tl.arange(0, BLOCK_M)
    offs_cn = pid_n * BLOCK_N + tl.arange(0, BLOCK_N)
    c_ptrs = c_ptr + offs_cm[:, None] * stride_cm + offs_cn[None, :] * stride_cn
    mask = (offs_cm[:, None] < M) & (offs_cn[None, :] < N)
    tl.store(c_ptrs, c, mask=mask)

# config = {"BLOCK_K": 32, "BLOCK_M": 64, "BLOCK_N": 64, "GROUP_M": 1, "arch": "sm_100", "dtype": "fp8e5m2", "num_ctas": 1, "num_stages": 3, "num_warps": 4}
# arch = sm_100


// ===== COMPILED SASS (sm_100a) =====

	.target	sm_100a

	.elftype	@"ET_EXEC"


//--------------------- .note.nv.tkinfo           --------------------------
	.section	.note.nv.tkinfo,"",@"SHT_NOTE"
	.sectionflags	@"SHF_NOTE_NV_TKINFO"
	.tkinfo
        /*0018*/ 	.word	0x00000081
        /*0030*/ 	.string	""
        /*0030*/ 	.string	"ptxas-blackwell"
        /*0030*/ 	.string	"Cuda compilation tools, release 12.9, V12.9.86"
        /*0030*/ 	.string	"Build cuda_12.9.r12.9/compiler.36037853_0"
        /*0030*/ 	.string	"-v  -suppress-debug-info  -lineinfo  -arch sm_100a "



//--------------------- .note.nv.cuver            --------------------------
	.section	.note.nv.cuver,"",@"SHT_NOTE"
	.sectionflags	@"SHF_NOTE_NV_CUVER"
        /*0018*/ 	.short	0x0001
        /*001a*/ 	.short	0x0064
        /*001c*/ 	.short	0x0001
        /*001e*/ 	.short	0x0000
        /*0020*/ 	.short	0x0001
        /*0022*/ 	.short	0x0000


//--------------------- .nv.info                  --------------------------
	.section	.nv.info,"",@"SHT_CUDA_INFO"
	.align	4


	//----- nvinfo : EIATTR_REGCOUNT
	.align		4
        /*0000*/ 	.byte	0x04, 0x2f
        /*0002*/ 	.short	(.L_4 - .L_3)
	.align		4
.L_3:
        /*0004*/ 	.word	index@(matmul_kernel)
        /*0008*/ 	.word	0x00000080


	//----- nvinfo : EIATTR_FRAME_SIZE
	.align		4
.L_4:
        /*000c*/ 	.byte	0x04, 0x11
        /*000e*/ 	.short	(.L_6 - .L_5)
	.align		4
.L_5:
        /*0010*/ 	.word	index@($__internal_2_$__cuda_sm10x_tcgen05_guardrail_trap_unallocated_columns_being_dealloced)
        /*0014*/ 	.word	0x00000000


	//----- nvinfo : EIATTR_FRAME_SIZE
	.align		4
.L_6:
        /*0018*/ 	.byte	0x04, 0x11
        /*001a*/ 	.short	(.L_8 - .L_7)
	.align		4
.L_7:
        /*001c*/ 	.word	index@($__internal_1_$__cuda_sm10x_tcgen05_guardrail_trap_phase_invalid_during_alloc)
        /*0020*/ 	.word	0x00000000


	//----- nvinfo : EIATTR_FRAME_SIZE
	.align		4
.L_8:
        /*0024*/ 	.byte	0x04, 0x11
        /*0026*/ 	.short	(.L_10 - .L_9)
	.align		4
.L_9:
        /*0028*/ 	.word	index@($__internal_0_$__cuda_sm10x_tcgen05_guardrail_trap_col_being_dealloced_not_returned_by_alloc)
        /*002c*/ 	.word	0x00000000


	//----- nvinfo : EIATTR_FRAME_SIZE
	.align		4
.L_10:
        /*0030*/ 	.byte	0x04, 0x11
        /*0032*/ 	.short	(.L_12 - .L_11)
	.align		4
.L_11:
        /*0034*/ 	.word	index@(matmul_kernel)
        /*0038*/ 	.word	0x00000000


	//----- nvinfo : EIATTR_MIN_STACK_SIZE
	.align		4
.L_12:
        /*003c*/ 	.byte	0x04, 0x12
        /*003e*/ 	.short	(.L_14 - .L_13)
	.align		4
.L_13:
        /*0040*/ 	.word	index@(matmul_kernel)
        /*0044*/ 	.word	0x00000000
.L_14:


//--------------------- .nv.info.matmul_kernel    --------------------------
	.section	.nv.info.matmul_kernel,"",@"SHT_CUDA_INFO"
	.sectionflags	@""
	.align	4


	//----- nvinfo : EIATTR_CUDA_API_VERSION
	.align		4
        /*0000*/ 	.byte	0x04, 0x37
        /*0002*/ 	.short	(.L_16 - .L_15)
.L_15:
        /*0004*/ 	.word	0x00000081


	//----- nvinfo : EIATTR_KPARAM_INFO
	.align		4
.L_16:
        /*0008*/ 	.byte	0x04, 0x17
        /*000a*/ 	.short	(.L_18 - .L_17)
.L_17:
        /*000c*/ 	.word	0x00000000
        /*0010*/ 	.short	0x000d
        /*0012*/ 	.short	0x0048
        /*0014*/ 	.byte	0x00, 0xf4, 0x21, 0x00


	//----- nvinfo : EIATTR_KPARAM_INFO
	.align		4
.L_18:
        /*0018*/ 	.byte	0x04, 0x17
        /*001a*/ 	.short	(.L_20 - .L_19)
.L_19:
        /*001c*/ 	.word	0x00000000
        /*0020*/ 	.short	0x000c
        /*0022*/ 	.short	0x0040
        /*0024*/ 	.byte	0x00, 0xf4, 0x21, 0x00


	//----- nvinfo : EIATTR_KPARAM_INFO
	.align		4
.L_20:
        /*0028*/ 	.byte	0x04, 0x17
        /*002a*/ 	.short	(.L_22 - .L_21)
.L_21:
        /*002c*/ 	.word	0x00000000
        /*0030*/ 	.short	0x000b
        /*0032*/ 	.short	0x0038
        /*0034*/ 	.byte	0x00, 0xf0, 0x11, 0x00


	//----- nvinfo : EIATTR_KPARAM_INFO
	.align		4
.L_22:
        /*0038*/ 	.byte	0x04, 0x17
        /*003a*/ 	.short	(.L_24 - .L_23)
.L_23:
        /*003c*/ 	.word	0x00000000
        /*0040*/ 	.short	0x000a
        /*0042*/ 	.short	0x0034
        /*0044*/ 	.byte	0x00, 0xf0, 0x11, 0x00


	//----- nvinfo : EIATTR_KPARAM_INFO
	.align		4
.L_24:
        /*0048*/ 	.byte	0x04, 0x17
        /*004a*/ 	.short	(.L_26 - .L_25)
.L_25:
        /*004c*/ 	.word	0x00000000
        /*0050*/ 	.short	0x0009
        /*0052*/ 	.short	0x0030
        /*0054*/ 	.byte	0x00, 0xf0, 0x11, 0x00


	//----- nvinfo : EIATTR_KPARAM_INFO
	.align		4
.L_26:
        /*0058*/ 	.byte	0x04, 0x17
        /*005a*/ 	.short	(.L_28 - .L_27)
.L_27:
        /*005c*/ 	.word	0x00000000
        /*0060*/ 	.short	0x0008
        /*0062*/ 	.short	0x002c
        /*0064*/ 	.byte	0x00, 0xf0, 0x11, 0x00


	//----- nvinfo : EIATTR_KPARAM_INFO
	.align		4
.L_28:
        /*0068*/ 	.byte	0x04, 0x17
        /*006a*/ 	.short	(.L_30 - .L_29)
.L_29:
        /*006c*/ 	.word	0x00000000
        /*0070*/ 	.short	0x0007
        /*0072*/ 	.short	0x0028
        /*0074*/ 	.byte	0x00, 0xf0, 0x11, 0x00


	//----- nvinfo : EIATTR_KPARAM_INFO
	.align		4
.L_30:
        /*0078*/ 	.byte	0x04, 0x17
        /*007a*/ 	.short	(.L_32 - .L_31)
.L_31:
        /*007c*/ 	.word	0x00000000
        /*0080*/ 	.short	0x0006
        /*0082*/ 	.short	0x0024
        /*0084*/ 	.byte	0x00, 0xf0, 0x11, 0x00


	//----- nvinfo : EIATTR_KPARAM_INFO
	.align		4
.L_32:
        /*0088*/ 	.byte	0x04, 0x17
        /*008a*/ 	.short	(.L_34 - .L_33)
.L_33:
        /*008c*/ 	.word	0x00000000
        /*0090*/ 	.short	0x0005
        /*0092*/ 	.short	0x0020
        /*0094*/ 	.byte	0x00, 0xf0, 0x11, 0x00


	//----- nvinfo : EIATTR_KPARAM_INFO
	.align		4
.L_34:
        /*0098*/ 	.byte	0x04, 0x17
        /*009a*/ 	.short	(.L_36 - .L_35)
.L_35:
        /*009c*/ 	.word	0x00000000
        /*00a0*/ 	.short	0x0004
        /*00a2*/ 	.short	0x001c
        /*00a4*/ 	.byte	0x00, 0xf0, 0x11, 0x00


	//----- nvinfo : EIATTR_KPARAM_INFO
	.align		4
.L_36:
        /*00a8*/ 	.byte	0x04, 0x17
        /*00aa*/ 	.short	(.L_38 - .L_37)
.L_37:
        /*00ac*/ 	.word	0x00000000
        /*00b0*/ 	.short	0x0003
        /*00b2*/ 	.short	0x0018
        /*00b4*/ 	.byte	0x00, 0xf0, 0x11, 0x00


	//----- nvinfo : EIATTR_KPARAM_INFO
	.align		4
.L_38:
        /*00b8*/ 	.byte	0x04, 0x17
        /*00ba*/ 	.short	(.L_40 - .L_39)
.L_39:
        /*00bc*/ 	.word	0x00000000
        /*00c0*/ 	.short	0x0002
        /*00c2*/ 	.short	0x0010
        /*00c4*/ 	.byte	0x00, 0xf4, 0x21, 0x00


	//----- nvinfo : EIATTR_KPARAM_INFO
	.align		4
.L_40:
        /*00c8*/ 	.byte	0x04, 0x17
        /*00ca*/ 	.short	(.L_42 - .L_41)
.L_41:
        /*00cc*/ 	.word	0x00000000
        /*00d0*/ 	.short	0x0001
        /*00d2*/ 	.short	0x0008
        /*00d4*/ 	.byte	0x00, 0xf4, 0x21, 0x00


	//----- nvinfo : EIATTR_KPARAM_INFO
	.align		4
.L_42:
        /*00d8*/ 	.byte	0x04, 0x17
        /*00da*/ 	.short	(.L_44 - .L_43)
.L_43:
        /*00dc*/ 	.word	0x00000000
        /*00e0*/ 	.short	0x0000
        /*00e2*/ 	.short	0x0000
        /*00e4*/ 	.byte	0x00, 0xf4, 0x21, 0x00


	//----- nvinfo : EIATTR_AT_ENTRY_FRAGMENTS
	.align		4
.L_44:
        /*00e8*/ 	.byte	0x04, 0x4f
        /*00ea*/ 	.short	(.L_46 - .L_45)


	//   ....[0]....
.L_45:
        /*00ec*/ 	.word	0x00000004


	//----- nvinfo : EIATTR_RESERVED_SMEM_USED
	.align		4
.L_46:
        /*00f0*/ 	.byte	0x01, 0x41
	.zero		2


	//----- nvinfo : EIATTR_SPARSE_MMA_MASK
	.align		4
        /*00f4*/ 	.byte	0x03, 0x50
        /*00f6*/ 	.short	0x0000


	//----- nvinfo : EIATTR_TCGEN05_1CTA_USED
	.align		4
        /*00f8*/ 	.byte	0x01, 0x51
	.zero		2


	//----- nvinfo : EIATTR_MAXREG_COUNT
	.align		4
        /*00fc*/ 	.byte	0x03, 0x1b
        /*00fe*/ 	.short	0x00ff


	//----- nvinfo : EIATTR_NUM_BARRIERS
	.align		4
        /*0100*/ 	.byte	0x02, 0x4c
        /*0102*/ 	.byte	0x01
	.zero		1


	//----- nvinfo : EIATTR_INT_WARP_WIDE_INSTR_OFFSETS
	.align		4
        /*0104*/ 	.byte	0x04, 0x31
        /*0106*/ 	.short	(.L_48 - .L_47)


	//   ....[0]....
.L_47:
        /*0108*/ 	.word	0x000010c0


	//   ....[1]....
        /*010c*/ 	.word	0x000010e0


	//   ....[2]....
        /*0110*/ 	.word	0x000026b0


	//   ....[3]....
        /*0114*/ 	.word	0x000050b0


	//   ....[4]....
        /*0118*/ 	.word	0x00005100


	//----- nvinfo : EIATTR_COOP_GROUP_MASK_REGIDS
	.align		4
.L_48:
        /*011c*/ 	.byte	0x04, 0x29
        /*011e*/ 	.short	(.L_50 - .L_49)


	//   ....[0]....
.L_49:
        /*0120*/ 	.word	0xffffffff


	//   ....[1]....
        /*0124*/ 	.word	0xffffffff


	//   ....[2]....
        /*0128*/ 	.word	0xffffffff


	//   ....[3]....
        /*012c*/ 	.word	0xffffffff


	//----- nvinfo : EIATTR_COOP_GROUP_INSTR_OFFSETS
	.align		4
.L_50:
        /*0130*/ 	.byte	0x04, 0x28
        /*0132*/ 	.short	(.L_52 - .L_51)


	//   ....[0]....
.L_51:
        /*0134*/ 	.word	0x00000070


	//   ....[1]....
        /*0138*/ 	.word	0x00000330


	//   ....[2]....
        /*013c*/ 	.word	0x00004f40


	//   ....[3]....
        /*0140*/ 	.word	0x000051b0


	//----- nvinfo : EIATTR_VRC_CTA_INIT_COUNT
	.align		4
.L_52:
        /*0144*/ 	.byte	0x02, 0x4a
        /*0146*/ 	.byte	0x80
	.zero		1


	//----- nvinfo : EIATTR_MBARRIER_INSTR_OFFSETS
	.align		4
        /*0148*/ 	.byte	0x04, 0x39
        /*014a*/ 	.short	(.L_54 - .L_53)


	//   ....[0]....
.L_53:
        /*014c*/ 	.word	0x00001250
        /*0150*/ 	.word	0x000000ff
        /*0154*/ 	.word	0x00000000
        /*0158*/ 	.short	0x0100
        /*015a*/ 	.byte	0x0d
	.zero		1


	//   ....[1]....
        /*015c*/ 	.word	0x000026f0
        /*0160*/ 	.word	0x000000ff
        /*0164*/ 	.word	0x00002008
        /*0168*/ 	.short	0x0100
        /*016a*/ 	.byte	0x14
	.zero		1


	//   ....[2]....
        /*016c*/ 	.word	0x00002c90
        /*0170*/ 	.word	0x000000ff
        /*0174*/ 	.word	0x00000000
        /*0178*/ 	.short	0x010a
        /*017a*/ 	.byte	0x0d
	.zero		1


	//   ....[3]....
        /*017c*/ 	.word	0x000039b0
        /*0180*/ 	.word	0x000000ff
        /*0184*/ 	.word	0x00000000
        /*0188*/ 	.short	0x010a
        /*018a*/ 	.byte	0x0d
	.zero		1


	//   ....[4]....
        /*018c*/ 	.word	0x00003ab0
        /*0190*/ 	.word	0x000000ff
        /*0194*/ 	.word	0x00002000
        /*0198*/ 	.short	0x0108
        /*019a*/ 	.byte	0x14
	.zero		1


	//   ....[5]....
        /*019c*/ 	.word	0x00003b00
        /*01a0*/ 	.word	0x000000ff
        /*01a4*/ 	.word	0x00002008
        /*01a8*/ 	.short	0x0108
        /*01aa*/ 	.byte	0x14
	.zero		1


	//   ....[6]....
        /*01ac*/ 	.word	0x000051d0
        /*01b0*/ 	.word	0x000000ff
        /*01b4*/ 	.word	0x00000000
        /*01b8*/ 	.short	0x010a
        /*01ba*/ 	.byte	0x0d
	.zero		1


	//   ....[7]....
        /*01bc*/ 	.word	0x00005200
        /*01c0*/ 	.word	0x000000ff
        /*01c4*/ 	.word	0x00000000
        /*01c8*/ 	.short	0x010a
        /*01ca*/ 	.byte	0x0d
	.zero		1


	//----- nvinfo : EIATTR_NUM_MBARRIERS
	.align		4
.L_54:
        /*01cc*/ 	.byte	0x03, 0x38
        /*01ce*/ 	.short	0x0002


	//----- nvinfo : EIATTR_EXIT_INSTR_OFFSETS
	.align		4
        /*01d0*/ 	.byte	0x04, 0x1c
        /*01d2*/ 	.short	(.L_56 - .L_55)


	//   ....[0]....
.L_55:
        /*01d4*/ 	.word	0x000051c0


	//----- nvinfo : EIATTR_REQNTID
	.align		4
.L_56:
        /*01d8*/ 	.byte	0x04, 0x10
        /*01da*/ 	.short	(.L_58 - .L_57)
.L_57:
        /*01dc*/ 	.word	0x00000080
        /*01e0*/ 	.word	0x00000001
        /*01e4*/ 	.word	0x00000001


	//----- nvinfo : EIATTR_CRS_STACK_SIZE
	.align		4
.L_58:
        /*01e8*/ 	.byte	0x04, 0x1e
        /*01ea*/ 	.short	(.L_60 - .L_59)
.L_59:
        /*01ec*/ 	.word	0x00000000


	//----- nvinfo : EIATTR_CBANK_PARAM_SIZE
	.align		4
.L_60:
        /*01f0*/ 	.byte	0x03, 0x19
        /*01f2*/ 	.short	0x0050


	//----- nvinfo : EIATTR_PARAM_CBANK
	.align		4
        /*01f4*/ 	.byte	0x04, 0x0a
        /*01f6*/ 	.short	(.L_62 - .L_61)
	.align		4
.L_61:
        /*01f8*/ 	.word	index@(.nv.constant0.matmul_kernel)
        /*01fc*/ 	.short	0x0380
        /*01fe*/ 	.short	0x0050


	//----- nvinfo : EIATTR_SW_WAR
	.align		4
.L_62:
        /*0200*/ 	.byte	0x04, 0x36
        /*0202*/ 	.short	(.L_64 - .L_63)
.L_63:
        /*0204*/ 	.word	0x00000008
.L_64:


//--------------------- .nv.compat                --------------------------
	.section	.nv.compat,"",@"SHT_CUDA_COMPAT_INFO"
	.align	4
        /*0000*/ 	.byte	0x02, 0x02, 0x02, 0x00, 0x02, 0x05, 0x05, 0x00, 0x02, 0x03, 0x00, 0x00, 0x02, 0x06, 0x01, 0x00


//--------------------- .nv.callgraph             --------------------------
	.section	.nv.callgraph,"",@"SHT_CUDA_CALLGRAPH"
	.align	4
	.sectionentsize	8
	.align		4
        /*0000*/ 	.word	0x00000000
	.align		4
        /*0004*/ 	.word	0xffffffff
	.align		4
        /*0008*/ 	.word	0x00000000
	.align		4
        /*000c*/ 	.word	0xfffffffe
	.align		4
        /*0010*/ 	.word	0x00000000
	.align		4
        /*0014*/ 	.word	0xfffffffd
	.align		4
        /*0018*/ 	.word	0x00000000
	.align		4
        /*001c*/ 	.word	0xfffffffc


//--------------------- .text.matmul_kernel       --------------------------
	.section	.text.matmul_kernel,"ax",@progbits
	.align	128
        .global         matmul_kernel
        .type           matmul_kernel,@function
        .size           matmul_kernel,(.L_x_20 - matmul_kernel)
        .other          matmul_kernel,@"STO_CUDA_ENTRY STV_DEFAULT"
matmul_kernel:
.text.matmul_kernel:
[----:B------:R-:W0:Y:S01]  /*0000*/  LDC R1, c[0x0][0x37c] ;  /* 0x0000df00ff017b82 */ /* 0x000e220000000800 */
[----:B------:R-:W1:Y:S01]  /*0010*/  S2R R39, SR_TID.X ;  /* 0x0000000000277919 */ /* 0x000e620000002100 */
[----:B------:R-:W2:Y:S01]  /*0020*/  LDCU.64 UR18, c[0x0][0x358] ;  /* 0x00006b00ff1277ac */ /* 0x000ea20008000a00 */
[----:B-1----:R-:W-:-:S13]  /*0030*/  ISETP.GE.U32.AND P0, PT, R39, 0x20, PT ;  /* 0x000000202700780c */ /* 0x002fda0003f06070 */
[----:B------:R-:W-:Y:S02]  /*0040*/  VOTEU.ANY UP0, P0 ;  /* 0x0000000000ff7886 */ /* 0x000fe40000000100 */
[----:B0-2---:R-:W-:Y:S05]  /*0050*/  BRA.U UP0, `(.L_x_0) ;  /* 0x0000000100b87547 */ /* 0x005fea000b800000 */
[----:B------:R-:W0:Y:S01]  /*0060*/  S2UR UR6, SR_CgaCtaId ;  /* 0x00000000000679c3 */ /* 0x000e220000008800 */
[----:B------:R-:W-:Y:S01]  /*0070*/  NOP ;  /* 0x0000000000007918 */ /* 0x000fe20000000000 */
[----:B------:R-:W-:Y:S02]  /*0080*/  UMOV UR4, 0x40 ;  /* 0x0000004000047882 */ /* 0x000fe40000000000 */
[----:B0-----:R-:W-:-:S09]  /*0090*/  ULEA UR4, UR6, UR4, 0x18 ;  /* 0x0000000406047291 */ /* 0x001fd2000f8ec0ff */
[----:B------:R-:W0:Y:S01]  /*00a0*/  LDS.U8 R0, [UR4] ;  /* 0x00000004ff007984 */ /* 0x000e220008000000 */
[----:B------:R-:W-:Y:S02]  /*00b0*/  UMOV UR4, 0x400 ;  /* 0x0000040000047882 */ /* 0x000fe40000000000 */
[----:B------:R-:W-:Y:S01]  /*00c0*/  ULEA UR4, UR6, UR4, 0x18 ;  /* 0x0000000406047291 */ /* 0x000fe2000f8ec0ff */
[----:B0-----:R-:W-:-:S13]  /*00d0*/  ISETP.NE.AND P0, PT, R0, RZ, PT ;  /* 0x000000ff0000720c */ /* 0x001fda0003f05270 */
[----:B------:R-:W-:Y:S05]  /*00e0*/  @P0 BRA `(.L_x_1) ;  /* 0x00000000007c0947 */ /* 0x000fea0003800000 */
[----:B------:R-:W-:-:S13]  /*00f0*/  ELECT P0, URZ, PT ;  /* 0x0000000000ff782f */ /* 0x000fda0003800000 */
[----:B------:R-:W-:Y:S05]  /*0100*/  @!P0 BRA `(.L_x_2) ;  /* 0x0000000000848947 */ /* 0x000fea0003800000 */
[----:B------:R-:W-:Y:S01]  /*0110*/  UMOV UR5, 0x2 ;  /* 0x0000000200057882 */ /* 0x000fe20000000000 */
[----:B------:R-:W-:Y:S02]  /*0120*/  IMAD.MOV.U32 R4, RZ, RZ, 0x1 ;  /* 0x00000001ff047424 */ /* 0x000fe400078e00ff */
[----:B------:R-:W-:Y:S02]  /*0130*/  IMAD.MOV.U32 R5, RZ, RZ, 0x3 ;  /* 0x00000003ff057424 */ /* 0x000fe400078e00ff */
[----:B------:R-:W-:Y:S04]  /*0140*/  DEPBAR.LE SB0, 0x36 ;  /* 0x00008d800000791a */ /* 0x000fe80000000000 */
[----:B------:R-:W0:Y:S02]  /*0150*/  UTCATOMSWS.FIND_AND_SET.ALIGN UP1, UR5, UR5 ;  /* 0x00000005000575e3 */ /* 0x000e240008020800 */
[----:B0-----:R-:W-:-:S04]  /*0160*/  PLOP3.LUT P0, PT, PT, PT, UP1, 0x80, 0x8 ;  /* 0x000000000008781c */ /* 0x001fc80003f0f018 */
[----:B------:R-:W-:-:S04]  /*0170*/  SEL R0, RZ, 0xffffffff, !P0 ;  /* 0xffffffffff007807 */ /* 0x000fc80004000000 */
[----:B------:R-:W-:Y:S01]  /*0180*/  ISETP.NE.AND P0, PT, R0, RZ, PT ;  /* 0x000000ff0000720c */ /* 0x000fe20003f05270 */
[----:B------:R-:W-:-:S12]  /*0190*/  IMAD.U32 R0, RZ, RZ, UR5 ;  /* 0x00000005ff007e24 */ /* 0x000fd8000f8e00ff */
[----:B------:R-:W-:Y:S05]  /*01a0*/  @P0 BRA `(.L_x_3) ;  /* 0x0000000000240947 */ /* 0x000fea0003800000 */
.L_x_4:
[----:B------:R-:W-:Y:S05]  /*01b0*/  NANOSLEEP 0x64 ;  /* 0x000000640000795d */ /* 0x000fea0003800000 */
[----:B------:R-:W-:-:S05]  /*01c0*/  UMOV UR5, 0x2 ;  /* 0x0000000200057882 */ /* 0x000fca0000000000 */
[----:B------:R-:W-:Y:S04]  /*01d0*/  DEPBAR.LE SB0, 0x36 ;  /* 0x00008d800000791a */ /* 0x000fe80000000000 */
[----:B------:R-:W0:Y:S02]  /*01e0*/  UTCATOMSWS.FIND_AND_SET.ALIGN UP1, UR5, UR5 ;  /* 0x00000005000575e3 */ /* 0x000e240008020800 */
[----:B0-----:R-:W-:-:S04]  /*01f0*/  PLOP3.LUT P0, PT, PT, PT, UP1, 0x80, 0x8 ;  /* 0x000000000008781c */ /* 0x001fc80003f0f018 */
[----:B------:R-:W-:-:S04]  /*0200*/  SEL R0, RZ, 0xffffffff, !P0 ;  /* 0xffffffffff007807 */ /* 0x000fc80004000000 */
[----:B------:R-:W-:Y:S01]  /*0210*/  ISETP.NE.AND P0, PT, R0, RZ, PT ;  /* 0x000000ff0000720c */ /* 0x000fe20003f05270 */
[----:B------:R-:W-:-:S12]  /*0220*/  IMAD.U32 R0, RZ, RZ, UR5 ;  /* 0x00000005ff007e24 */ /* 0x000fd8000f8e00ff */
[----:B------:R-:W-:Y:S05]  /*0230*/  @!P0 BRA `(.L_x_4) ;  /* 0xfffffffc00dc8947 */ /* 0x000fea000383ffff */
.L_x_3:
[C---:B------:R-:W-:Y:S01]  /*0240*/  VIADD R3, R0.reuse, 0x10 ;  /* 0x0000001000037836 */ /* 0x040fe20000000000 */
[----:B------:R-:W-:Y:S01]  /*0250*/  UMOV UR5, 0x50 ;  /* 0x0000005000057882 */ /* 0x000fe20000000000 */
[----:B------:R-:W-:Y:S01]  /*0260*/  SHF.L.U32 R2, R5, R0, RZ ;  /* 0x0000000005027219 */ /* 0x000fe200000006ff */
[----:B------:R-:W-:Y:S01]  /*0270*/  ULEA UR5, UR6, UR5, 0x18 ;  /* 0x0000000506057291 */ /* 0x000fe2000f8ec0ff */
[----:B------:R-:W-:Y:S01]  /*0280*/  IMAD.SHL.U32 R0, R0, 0x20, RZ ;  /* 0x0000002000007824 */ /* 0x000fe200078e00ff */
[----:B------:R-:W-:-:S04]  /*0290*/  SHF.L.U32 R3, R4, R3, RZ ;  /* 0x0000000304037219 */ /* 0x000fc800000006ff */
[----:B------:R-:W-:-:S05]  /*02a0*/  LOP3.LUT R2, R3, R2, RZ, 0xfc, !PT ;  /* 0x0000000203027212 */ /* 0x000fca00078efcff */
[----:B------:R0:W-:Y:S04]  /*02b0*/  ATOMS.OR RZ, [UR5], R2 ;  /* 0x00000002ffff798c */ /* 0x0001e8000b000005 */
[----:B------:R0:W-:Y:S01]  /*02c0*/  STS [UR4], R0 ;  /* 0x00000000ff007988 */ /* 0x0001e20008000804 */
[----:B------:R-:W-:Y:S05]  /*02d0*/  BRA `(.L_x_2) ;  /* 0x0000000000107947 */ /* 0x000fea0003800000 */
.L_x_1:
[----:B------:R-:W-:Y:S01]  /*02e0*/  IMAD.MOV.U32 R0, RZ, RZ, -0x1 ;  /* 0xffffffffff007424 */ /* 0x000fe200078e00ff */
[----:B------:R-:W-:-:S04]  /*02f0*/  MOV R2, 0x320 ;  /* 0x0000032000027802 */ /* 0x000fc80000000f00 */
[----:B------:R0:W-:Y:S03]  /*0300*/  STS [UR4], R0 ;  /* 0x00000000ff007988 */ /* 0x0001e60008000804 */
[----:B0-----:R-:W-:Y:S05]  /*0310*/  CALL.REL.NOINC `($__internal_1_$__cuda_sm10x_tcgen05_guardrail_trap_phase_invalid_during_alloc) ;  /* 0x0000004c00d07944 */ /* 0x001fea0003c00000 */
.L_x_2:
[----:B------:R-:W-:Y:S05]  /*0320*/  WARPSYNC.ALL ;  /* 0x0000000000007948 */ /* 0x000fea0003800000 */
[----:B------:R-:W-:Y:S01]  /*0330*/  NOP ;  /* 0x0000000000007918 */ /* 0x000fe20000000000 */
.L_x_0:
[----:B------:R-:W1:Y:S01]  /*0340*/  LDC.64 R82, c[0x0][0x398] ;  /* 0x0000e600ff527b82 */ /* 0x000e620000000a00 */
[----:B------:R-:W2:Y:S01]  /*0350*/  S2R R5, SR_CTAID.X ;  /* 0x0000000000057919 */ /* 0x000ea20000002500 */
[C---:B------:R-:W-:Y:S01]  /*0360*/  LOP3.LUT R37, R39.reuse, 0x3f, RZ, 0xc0, !PT ;  /* 0x0000003f27257812 */ /* 0x040fe200078ec0ff */
[----:B------:R-:W-:Y:S01]  /*0370*/  UMOV UR4, 0x400 ;  /* 0x0000040000047882 */ /* 0x000fe20000000000 */
[----:B------:R-:W3:Y:S01]  /*0380*/  LDCU.64 UR14, c[0x0][0x3a8] ;  /* 0x00007500ff0e77ac */ /* 0x000ee20008000a00 */
[----:B------:R-:W-:Y:S02]  /*0390*/  LOP3.LUT R36, R39, 0x7f, RZ, 0xc0, !PT ;  /* 0x0000007f27247812 */ /* 0x000fe400078ec0ff */
[----:B------:R-:W-:Y:S01]  /*03a0*/  PRMT R119, RZ, 0x7610, R119 ;  /* 0x00007610ff777816 */ /* 0x000fe20000000077 */
[----:B------:R-:W4:Y:S01]  /*03b0*/  S2UR UR5, SR_CgaCtaId ;  /* 0x00000000000579c3 */ /* 0x000f220000008800 */
[----:B------:R-:W-:Y:S01]  /*03c0*/  PRMT R117, RZ, 0x7610, R117 ;  /* 0x00007610ff757816 */ /* 0x000fe20000000075 */
[----:B------:R-:W0:Y:S01]  /*03d0*/  LDCU UR8, c[0x0][0x3a4] ;  /* 0x00007480ff0877ac */ /* 0x000e220008000800 */
[----:B------:R-:W-:Y:S01]  /*03e0*/  PRMT R123, RZ, 0x7610, R123 ;  /* 0x00007610ff7b7816 */ /* 0x000fe2000000007b */
[----:B------:R-:W-:Y:S01]  /*03f0*/  UMOV UR6, 0x1 ;  /* 0x0000000100067882 */ /* 0x000fe20000000000 */
[----:B------:R-:W0:Y:S03]  /*0400*/  LDCU.128 UR24, c[0x0][0x380] ;  /* 0x00007000ff1877ac */ /* 0x000e260008000c00 */
[----:B------:R-:W5:Y:S01]  /*0410*/  LDC R93, c[0x0][0x3a0] ;  /* 0x0000e800ff5d7b82 */ /* 0x000f620000000800 */
[----:B---3--:R-:W-:-:S02]  /*0420*/  IMAD.U32 R13, RZ, RZ, UR14 ;  /* 0x0000000eff0d7e24 */ /* 0x008fc4000f8e00ff */
[----:B01----:R-:W-:Y:S01]  /*0430*/  VIADD R0, R83, 0x3f ;  /* 0x0000003f53007836 */ /* 0x003fe20000000000 */
[----:B------:R-:W-:Y:S01]  /*0440*/  IABS R65, R83 ;  /* 0x0000005300417213 */ /* 0x000fe20000000000 */
[----:B------:R-:W-:Y:S02]  /*0450*/  IMAD.U32 R15, RZ, RZ, UR14 ;  /* 0x0000000eff0f7e24 */ /* 0x000fe4000f8e00ff */
[----:B------:R-:W-:Y:S01]  /*0460*/  IMAD.U32 R17, RZ, RZ, UR14 ;  /* 0x0000000eff117e24 */ /* 0x000fe2000f8e00ff */
[----:B------:R-:W-:Y:S01]  /*0470*/  SHF.R.S32.HI R3, RZ, 0x1f, R0 ;  /* 0x0000001fff037819 */ /* 0x000fe20000011400 */
[----:B------:R-:W-:Y:S01]  /*0480*/  IMAD.U32 R19, RZ, RZ, UR14 ;  /* 0x0000000eff137e24 */ /* 0x000fe2000f8e00ff */
[----:B----4-:R-:W-:Y:S02]  /*0490*/  ULEA UR20, UR5, UR4, 0x18 ;  /* 0x0000000405147291 */ /* 0x010fe4000f8ec0ff */
[----:B------:R-:W-:Y:S02]  /*04a0*/  LEA.HI R3, R3, R0, RZ, 0x6 ;  /* 0x0000000003037211 */ /* 0x000fe400078f30ff */
[----:B--2---:R-:W-:Y:S01]  /*04b0*/  IABS R8, R5 ;  /* 0x0000000500087213 */ /* 0x004fe20000000000 */
[----:B------:R-:W-:Y:S01]  /*04c0*/  UIADD3 UR10, UPT, UPT, UR20, 0x2000, URZ ;  /* 0x00002000140a7890 */ /* 0x000fe2000fffe0ff */
[----:B------:R-:W-:-:S04]  /*04d0*/  SHF.R.S32.HI R4, RZ, 0x6, R3 ;  /* 0x00000006ff047819 */ /* 0x000fc80000011403 */
[-C--:B------:R-:W-:Y:S02]  /*04e0*/  IABS R7, R4.reuse ;  /* 0x0000000400077213 */ /* 0x080fe40000000000 */
[----:B------:R-:W-:Y:S02]  /*04f0*/  IABS R10, R4 ;  /* 0x00000004000a7213 */ /* 0x000fe40000000000 */
[----:B------:R-:W0:Y:S08]  /*0500*/  I2F.RP R0, R7 ;  /* 0x0000000700007306 */ /* 0x000e300000209400 */
[----:B0-----:R-:W0:Y:S02]  /*0510*/  MUFU.RCP R0, R0 ;  /* 0x0000000000007308 */ /* 0x001e240000001000 */
[----:B0-----:R-:W-:-:S02]  /*0520*/  VIADD R2, R0, 0xffffffe ;  /* 0x0ffffffe00027836 */ /* 0x001fc40000000000 */
[----:B------:R-:W-:-:S04]  /*0530*/  IMAD.MOV R0, RZ, RZ, -R10 ;  /* 0x000000ffff007224 */ /* 0x000fc800078e0a0a */
[----:B------:R0:W1:Y:S02]  /*0540*/  F2I.FTZ.U32.TRUNC.NTZ R3, R2 ;  /* 0x0000000200037305 */ /* 0x000064000021f000 */
[----:B0-----:R-:W-:Y:S02]  /*0550*/  IMAD.MOV.U32 R2, RZ, RZ, RZ ;  /* 0x000000ffff027224 */ /* 0x001fe400078e00ff */
[----:B-1----:R-:W-:-:S04]  /*0560*/  IMAD.MOV R6, RZ, RZ, -R3 ;  /* 0x000000ffff067224 */ /* 0x002fc800078e0a03 */
[----:B------:R-:W-:Y:S02]  /*0570*/  IMAD R9, R6, R7, RZ ;  /* 0x0000000706097224 */ /* 0x000fe400078e02ff */
[----:B------:R-:W-:Y:S02]  /*0580*/  IMAD.MOV.U32 R6, RZ, RZ, R8 ;  /* 0x000000ffff067224 */ /* 0x000fe400078e0008 */
[----:B------:R-:W-:-:S06]  /*0590*/  IMAD.HI.U32 R3, R3, R9, R2 ;  /* 0x0000000903037227 */ /* 0x000fcc00078e0002 */
[----:B------:R-:W-:-:S04]  /*05a0*/  IMAD.HI.U32 R3, R3, R6, RZ ;  /* 0x0000000603037227 */ /* 0x000fc800078e00ff */
[----:B------:R-:W-:Y:S01]  /*05b0*/  IMAD R0, R3, R0, R6 ;  /* 0x0000000003007224 */ /* 0x000fe200078e0206 */
[----:B------:R-:W-:Y:S04]  /*05c0*/  BAR.SYNC.DEFER_BLOCKING 0x0 ;  /* 0x0000000000007b1d */ /* 0x000fe80000010000 */
[----:B------:R-:W-:-:S13]  /*05d0*/  ISETP.GT.U32.AND P1, PT, R7, R0, PT ;  /* 0x000000000700720c */ /* 0x000fda0003f24070 */
[----:B------:R-:W-:Y:S02]  /*05e0*/  @!P1 IMAD.IADD R0, R0, 0x1, -R7 ;  /* 0x0000000100009824 */ /* 0x000fe400078e0a07 */
[----:B------:R-:W-:Y:S01]  /*05f0*/  @!P1 VIADD R3, R3, 0x1 ;  /* 0x0000000103039836 */ /* 0x000fe20000000000 */
[----:B------:R-:W-:Y:S02]  /*0600*/  ISETP.NE.AND P1, PT, R4, RZ, PT ;  /* 0x000000ff0400720c */ /* 0x000fe40003f25270 */
[----:B------:R-:W-:Y:S02]  /*0610*/  ISETP.GE.U32.AND P0, PT, R0, R7, PT ;  /* 0x000000070000720c */ /* 0x000fe40003f06070 */
[----:B------:R-:W-:-:S04]  /*0620*/  LOP3.LUT R0, R5, R4, RZ, 0x3c, !PT ;  /* 0x0000000405007212 */ /* 0x000fc800078e3cff */
[----:B------:R-:W-:Y:S01]  /*0630*/  ISETP.GE.AND P2, PT, R0, RZ, PT ;  /* 0x000000ff0000720c */ /* 0x000fe20003f46270 */
[----:B------:R-:W-:-:S06]  /*0640*/  VIADD R0, R82, 0x3f ;  /* 0x0000003f52007836 */ /* 0x000fcc0000000000 */
[----:B------:R-:W-:-:S04]  /*0650*/  @P0 VIADD R3, R3, 0x1 ;  /* 0x0000000103030836 */ /* 0x000fc80000000000 */
[----:B------:R-:W-:Y:S01]  /*0660*/  IMAD.MOV.U32 R8, RZ, RZ, R3 ;  /* 0x000000ffff087224 */ /* 0x000fe200078e0003 */
[----:B------:R-:W-:-:S03]  /*0670*/  SHF.R.S32.HI R3, RZ, 0x1f, R0 ;  /* 0x0000001fff037819 */ /* 0x000fc60000011400 */
[----:B------:R-:W-:Y:S01]  /*0680*/  @!P2 IMAD.MOV R8, RZ, RZ, -R8 ;  /* 0x000000ffff08a224 */ /* 0x000fe200078e0a08 */
[----:B------:R-:W-:Y:S02]  /*0690*/  LEA.HI R3, R3, R0, RZ, 0x6 ;  /* 0x0000000003037211 */ /* 0x000fe400078f30ff */
[----:B------:R-:W-:-:S04]  /*06a0*/  @!P1 LOP3.LUT R8, RZ, R4, RZ, 0x33, !PT ;  /* 0x00000004ff089212 */ /* 0x000fc800078e33ff */
[----:B------:R-:W-:Y:S01]  /*06b0*/  LEA.HI.SX32 R3, R3, -R8, 0x1a ;  /* 0x8000000803037211 */ /* 0x000fe200078fd2ff */
[----:B------:R-:W-:-:S03]  /*06c0*/  IMAD.MOV R6, RZ, RZ, -R8 ;  /* 0x000000ffff067224 */ /* 0x000fc600078e0a08 */
[----:B------:R-:W-:Y:S01]  /*06d0*/  VIMNMX R11, PT, PT, R3, 0x1, PT ;  /* 0x00000001030b7848 */ /* 0x000fe20003fe0100 */
[----:B------:R-:W-:-:S03]  /*06e0*/  IMAD R6, R4, R6, R5 ;  /* 0x0000000604067224 */ /* 0x000fc600078e0205 */
[-C--:B------:R-:W-:Y:S02]  /*06f0*/  IABS R7, R11.reuse ;  /* 0x0000000b00077213 */ /* 0x080fe40000000000 */
[----:B------:R-:W-:Y:S02]  /*0700*/  IABS R9, R11 ;  /* 0x0000000b00097213 */ /* 0x000fe40000000000 */
[----:B------:R-:W0:Y:S01]  /*0710*/  I2F.RP R0, R7 ;  /* 0x0000000700007306 */ /* 0x000e220000209400 */
[----:B------:R-:W-:-:S07]  /*0720*/  IABS R4, R6 ;  /* 0x0000000600047213 */ /* 0x000fce0000000000 */
[----:B0-----:R-:W0:Y:S02]  /*0730*/  MUFU.RCP R0, R0 ;  /* 0x0000000000007308 */ /* 0x001e240000001000 */
[----:B0-----:R-:W-:Y:S01]  /*0740*/  VIADD R2, R0, 0xffffffe ;  /* 0x0ffffffe00027836 */ /* 0x001fe20000000000 */
[----:B------:R-:W-:-:S05]  /*0750*/  IABS R0, R82 ;  /* 0x0000005200007213 */ /* 0x000fca0000000000 */
[----:B------:R0:W1:Y:S02]  /*0760*/  F2I.FTZ.U32.TRUNC.NTZ R3, R2 ;  /* 0x0000000200037305 */ /* 0x000064000021f000 */
[----:B0-----:R-:W-:Y:S02]  /*0770*/  IMAD.MOV.U32 R2, RZ, RZ, RZ ;  /* 0x000000ffff027224 */ /* 0x001fe400078e00ff */
[----:B-1----:R-:W-:-:S04]  /*0780*/  IMAD.MOV R10, RZ, RZ, -R3 ;  /* 0x000000ffff0a7224 */ /* 0x002fc800078e0a03 */
[----:B------:R-:W-:Y:S02]  /*0790*/  IMAD R5, R10, R7, RZ ;  /* 0x000000070a057224 */ /* 0x000fe400078e02ff */
[----:B------:R-:W0:Y:S02]  /*07a0*/  LDS R10, [UR20] ;  /* 0x00000014ff0a7984 */ /* 0x000e240008000800 */
[----:B------:R-:W-:-:S04]  /*07b0*/  IMAD.HI.U32 R3, R3, R5, R2 ;  /* 0x0000000503037227 */ /* 0x000fc800078e0002 */
[----:B------:R-:W-:Y:S02]  /*07c0*/  IMAD.MOV R5, RZ, RZ, -R9 ;  /* 0x000000ffff057224 */ /* 0x000fe400078e0a09 */
[----:B------:R-:W-:Y:S02]  /*07d0*/  IMAD.MOV.U32 R2, RZ, RZ, R4 ;  /* 0x000000ffff027224 */ /* 0x000fe400078e0004 */
[----:B------:R-:W-:Y:S02]  /*07e0*/  IMAD.MOV.U32 R9, RZ, RZ, R0 ;  /* 0x000000ffff097224 */ /* 0x000fe400078e0000 */
[----:B------:R-:W-:Y:S02]  /*07f0*/  IMAD.HI.U32 R0, R3, R2, RZ ;  /* 0x0000000203007227 */ /* 0x000fe400078e00ff */
[----:B------:R-:W1:Y:S02]  /*0800*/  I2F.RP R4, R9 ;  /* 0x0000000900047306 */ /* 0x000e640000209400 */
[----:B------:R-:W-:Y:S01]  /*0810*/  IMAD R2, R0, R5, R2 ;  /* 0x0000000500027224 */ /* 0x000fe200078e0202 */
[----:B------:R-:W-:Y:S04]  /*0820*/  BAR.SYNC.DEFER_BLOCKING 0x0 ;  /* 0x0000000000007b1d */ /* 0x000fe80000010000 */
[----:B------:R-:W-:-:S02]  /*0830*/  ISETP.GT.U32.AND P1, PT, R7, R2, PT ;  /* 0x000000020700720c */ /* 0x000fc40003f24070 */
[----:B------:R-:W2:Y:S08]  /*0840*/  I2F.RP R5, R65 ;  /* 0x0000004100057306 */ /* 0x000eb00000209400 */
[----:B-1----:R-:W1:Y:S03]  /*0850*/  MUFU.RCP R4, R4 ;  /* 0x0000000400047308 */ /* 0x002e660000001000 */
[----:B------:R-:W-:-:S02]  /*0860*/  @!P1 IMAD.IADD R2, R2, 0x1, -R7 ;  /* 0x0000000102029824 */ /* 0x000fc400078e0a07 */
[----:B------:R-:W-:Y:S01]  /*0870*/  @!P1 VIADD R0, R0, 0x1 ;  /* 0x0000000100009836 */ /* 0x000fe20000000000 */
[----:B------:R-:W-:Y:S02]  /*0880*/  ISETP.NE.AND P1, PT, R11, RZ, PT ;  /* 0x000000ff0b00720c */ /* 0x000fe40003f25270 */
[----:B--2---:R-:W2:Y:S01]  /*0890*/  MUFU.RCP R5, R5 ;  /* 0x0000000500057308 */ /* 0x004ea20000001000 */
[----:B------:R-:W-:Y:S02]  /*08a0*/  ISETP.GE.U32.AND P0, PT, R2, R7, PT ;  /* 0x000000070200720c */ /* 0x000fe40003f06070 */
[----:B------:R-:W-:Y:S02]  /*08b0*/  LOP3.LUT R2, R6, R11, RZ, 0x3c, !PT ;  /* 0x0000000b06027212 */ /* 0x000fe400078e3cff */
[----:B------:R-:W-:Y:S02]  /*08c0*/  SHF.R.U32.HI R7, RZ, 0x5, R39 ;  /* 0x00000005ff077819 */ /* 0x000fe40000011627 */
[----:B------:R-:W-:Y:S01]  /*08d0*/  ISETP.GE.AND P2, PT, R2, RZ, PT ;  /* 0x000000ff0200720c */ /* 0x000fe20003f46270 */
[----:B-1----:R-:W-:Y:S01]  /*08e0*/  VIADD R3, R4, 0xffffffe ;  /* 0x0ffffffe04037836 */ /* 0x002fe20000000000 */
[----:B------:R-:W-:-:S02]  /*08f0*/  R2UR UR7, R7 ;  /* 0x00000000070772ca */ /* 0x000fc400000e0000 */
[----:B0-----:R-:W-:-:S03]  /*0900*/  R2UR UR21, R10 ;  /* 0x000000000a1572ca */ /* 0x001fc600000e0000 */
[----:B------:R-:W-:Y:S01]  /*0910*/  @P0 VIADD R0, R0, 0x1 ;  /* 0x0000000100000836 */ /* 0x000fe20000000000 */
[----:B------:R-:W0:Y:S01]  /*0920*/  F2I.FTZ.U32.TRUNC.NTZ R3, R3 ;  /* 0x0000000300037305 */ /* 0x000e22000021f000 */
[----:B--2---:R-:W-:Y:S02]  /*0930*/  VIADD R4, R5, 0xffffffe ;  /* 0x0ffffffe05047836 */ /* 0x004fe40000000000 */
[----:B------:R-:W-:-:S05]  /*0940*/  IMAD.MOV.U32 R38, RZ, RZ, R0 ;  /* 0x000000ffff267224 */ /* 0x000fca00078e0000 */
[----:B------:R1:W2:Y:S01]  /*0950*/  F2I.FTZ.U32.TRUNC.NTZ R5, R4 ;  /* 0x0000000400057305 */ /* 0x0002a2000021f000 */
[----:B------:R-:W-:Y:S01]  /*0960*/  @!P2 IMAD.MOV R38, RZ, RZ, -R38 ;  /* 0x000000ffff26a224 */ /* 0x000fe200078e0a26 */
[----:B------:R-:W-:Y:S01]  /*0970*/  @!P1 LOP3.LUT R38, RZ, R11, RZ, 0x33, !PT ;  /* 0x0000000bff269212 */ /* 0x000fe200078e33ff */
[----:B------:R-:W-:Y:S01]  /*0980*/  USHF.L.U32 UR4, UR7, 0x15, URZ ;  /* 0x0000001507047899 */ /* 0x000fe200080006ff */
[----:B0-----:R-:W-:-:S03]  /*0990*/  IMAD.MOV R2, RZ, RZ, -R3 ;  /* 0x000000ffff027224 */ /* 0x001fc600078e0a03 */
[----:B------:R-:W-:Y:S01]  /*09a0*/  ULOP3.LUT UR4, UR4, 0x600000, URZ, 0xc0, !UPT ;  /* 0x0060000004047892 */ /* 0x000fe2000f8ec0ff */
[----:B------:R-:W-:Y:S01]  /*09b0*/  IMAD.MOV R0, RZ, RZ, -R38 ;  /* 0x000000ffff007224 */ /* 0x000fe200078e0a26 */
[----:B-1----:R-:W-:Y:S01]  /*09c0*/  SHF.R.U32.HI R4, RZ, 0x5, R39 ;  /* 0x00000005ff047819 */ /* 0x002fe20000011627 */
[----:B------:R-:W-:Y:S01]  /*09d0*/  IMAD R7, R2, R9, RZ ;  /* 0x0000000902077224 */ /* 0x000fe200078e02ff */
[----:B------:R-:W-:Y:S01]  /*09e0*/  UIADD3 UR12, UPT, UPT, UR21, UR4, URZ ;  /* 0x00000004150c7290 */ /* 0x000fe2000fffe0ff */
[----:B------:R-:W-:Y:S02]  /*09f0*/  IMAD R0, R11, R0, R6 ;  /* 0x000000000b007224 */ /* 0x000fe400078e0206 */
[----:B------:R-:W-:Y:S02]  /*0a00*/  IMAD.MOV.U32 R2, RZ, RZ, RZ ;  /* 0x000000ffff027224 */ /* 0x000fe400078e00ff */
[----:B--2---:R-:W-:Y:S02]  /*0a10*/  IMAD.MOV R6, RZ, RZ, -R5 ;  /* 0x000000ffff067224 */ /* 0x004fe400078e0a05 */
[----:B------:R-:W-:Y:S01]  /*0a20*/  IMAD.HI.U32 R2, R3, R7, R2 ;  /* 0x0000000703027227 */ /* 0x000fe200078e0002 */
[----:B------:R-:W-:-:S03]  /*0a30*/  SGXT.U32 R3, R4, 0x2 ;  /* 0x000000020403781a */ /* 0x000fc60000000000 */
[----:B------:R-:W-:Y:S02]  /*0a40*/  IMAD.SHL.U32 R38, R38, 0x40, RZ ;  /* 0x0000004026267824 */ /* 0x000fe400078e00ff */
[----:B------:R-:W-:Y:S02]  /*0a50*/  IMAD.IADD R0, R8, 0x1, R0 ;  /* 0x0000000108007824 */ /* 0x000fe400078e0200 */
[----:B------:R-:W-:Y:S01]  /*0a60*/  IMAD R33, R6, R65, RZ ;  /* 0x0000004106217224 */ /* 0x000fe200078e02ff */
[----:B------:R-:W-:Y:S01]  /*0a70*/  LOP3.LUT R90, R38, R3, RZ, 0xfc, !PT ;  /* 0x00000003265a7212 */ /* 0x000fe200078efcff */
[----:B------:R-:W-:Y:S02]  /*0a80*/  IMAD.MOV.U32 R4, RZ, RZ, RZ ;  /* 0x000000ffff047224 */ /* 0x000fe400078e00ff */
[----:B------:R-:W-:Y:S01]  /*0a90*/  IMAD R37, R0, 0x40, R37 ;  /* 0x0000004000257824 */ /* 0x000fe200078e0225 */
[C---:B------:R-:W-:Y:S01]  /*0aa0*/  LOP3.LUT R62, R90.reuse, 0x4, RZ, 0xfc, !PT ;  /* 0x000000045a3e7812 */ /* 0x040fe200078efcff */
[----:B------:R-:W-:Y:S01]  /*0ab0*/  IMAD.HI.U32 R33, R5, R33, R4 ;  /* 0x0000002105217227 */ /* 0x000fe200078e0004 */
[----:B------:R-:W-:-:S02]  /*0ac0*/  LOP3.LUT R61, R90, 0x10, RZ, 0xfc, !PT ;  /* 0x000000105a3d7812 */ /* 0x000fc400078efcff */
[----:B------:R-:W-:Y:S01]  /*0ad0*/  IABS R5, R37 ;  /* 0x0000002500057213 */ /* 0x000fe20000000000 */
[----:B------:R-:W-:Y:S01]  /*0ae0*/  IMAD.U32 R7, RZ, RZ, UR14 ;  /* 0x0000000eff077e24 */ /* 0x000fe2000f8e00ff */
[----:B------:R-:W-:Y:S01]  /*0af0*/  IABS R52, R62 ;  /* 0x0000003e00347213 */ /* 0x000fe20000000000 */
[----:B------:R-:W-:Y:S01]  /*0b00*/  IMAD.U32 R11, RZ, RZ, UR14 ;  /* 0x0000000eff0b7e24 */ /* 0x000fe2000f8e00ff */
[----:B------:R-:W-:Y:S01]  /*0b10*/  IABS R46, R61 ;  /* 0x0000003d002e7213 */ /* 0x000fe20000000000 */
[----:B------:R-:W-:Y:S01]  /*0b20*/  IMAD.HI.U32 R2, R2, R5, RZ ;  /* 0x0000000502027227 */ /* 0x000fe200078e00ff */
[C---:B------:R-:W-:Y:S02]  /*0b30*/  LOP3.LUT R53, R90.reuse, 0x8, RZ, 0xfc, !PT ;  /* 0x000000085a357812 */ /* 0x040fe400078efcff */
[----:B------:R-:W-:Y:S01]  /*0b40*/  LOP3.LUT R55, R90, 0x18, RZ, 0xfc, !PT ;  /* 0x000000185a377812 */ /* 0x000fe200078efcff */
[----:B------:R-:W-:Y:S01]  /*0b50*/  IMAD.HI.U32 R3, R33, R52, RZ ;  /* 0x0000003421037227 */ /* 0x000fe200078e00ff */
[----:B------:R-:W-:-:S02]  /*0b60*/  IABS R50, R90 ;  /* 0x0000005a00327213 */ /* 0x000fc40000000000 */
[C---:B------:R-:W-:Y:S01]  /*0b70*/  LOP3.LUT R45, R90.reuse, 0xc, RZ, 0xfc, !PT ;  /* 0x0000000c5a2d7812 */ /* 0x040fe200078efcff */
[----:B------:R-:W-:Y:S01]  /*0b80*/  IMAD.MOV R2, RZ, RZ, -R2 ;  /* 0x000000ffff027224 */ /* 0x000fe200078e0a02 */
[----:B------:R-:W-:Y:S01]  /*0b90*/  IABS R8, R53 ;  /* 0x0000003500087213 */ /* 0x000fe20000000000 */
[----:B------:R-:W-:Y:S01]  /*0ba0*/  IMAD.MOV R3, RZ, RZ, -R3 ;  /* 0x000000ffff037224 */ /* 0x000fe200078e0a03 */
[----:B------:R-:W-:Y:S01]  /*0bb0*/  IABS R44, R55 ;  /* 0x00000037002c7213 */ /* 0x000fe20000000000 */
[----:B------:R-:W-:Y:S01]  /*0bc0*/  IMAD R2, R9, R2, R5 ;  /* 0x0000000209027224 */ /* 0x000fe200078e0205 */
[----:B------:R-:W-:Y:S01]  /*0bd0*/  LOP3.LUT R47, R90, 0x20, RZ, 0xfc, !PT ;  /* 0x000000205a2f7812 */ /* 0x000fe200078efcff */
[----:B------:R-:W-:Y:S01]  /*0be0*/  IMAD R52, R65, R3, R52 ;  /* 0x0000000341347224 */ /* 0x000fe200078e0234 */
[----:B------:R-:W-:Y:S01]  /*0bf0*/  IABS R42, R45 ;  /* 0x0000002d002a7213 */ /* 0x000fe20000000000 */
[----:B------:R-:W-:Y:S01]  /*0c00*/  IMAD.HI.U32 R3, R33, R46, RZ ;  /* 0x0000002e21037227 */ /* 0x000fe200078e00ff */
[----:B------:R-:W-:-:S02]  /*0c10*/  ISETP.GT.U32.AND P0, PT, R9, R2, PT ;  /* 0x000000020900720c */ /* 0x000fc40003f04070 */
[C---:B------:R-:W-:Y:S01]  /*0c20*/  LOP3.LUT R59, R90.reuse, 0x14, RZ, 0xfc, !PT ;  /* 0x000000145a3b7812 */ /* 0x040fe200078efcff */
[C---:B------:R-:W-:Y:S01]  /*0c30*/  IMAD.HI.U32 R0, R33.reuse, R50, RZ ;  /* 0x0000003221007227 */ /* 0x040fe200078e00ff */
[----:B------:R-:W-:Y:S02]  /*0c40*/  IABS R40, R47 ;  /* 0x0000002f00287213 */ /* 0x000fe40000000000 */
[----:B------:R-:W-:Y:S01]  /*0c50*/  IABS R68, R59 ;  /* 0x0000003b00447213 */ /* 0x000fe20000000000 */
[----:B------:R-:W-:Y:S01]  /*0c60*/  IMAD.MOV R5, RZ, RZ, -R3 ;  /* 0x000000ffff057224 */ /* 0x000fe200078e0a03 */
[C---:B------:R-:W-:Y:S01]  /*0c70*/  LOP3.LUT R49, R90.reuse, 0x24, RZ, 0xfc, !PT ;  /* 0x000000245a317812 */ /* 0x040fe200078efcff */
[C---:B------:R-:W-:Y:S01]  /*0c80*/  IMAD.HI.U32 R4, R33.reuse, R8, RZ ;  /* 0x0000000821047227 */ /* 0x040fe200078e00ff */
[C---:B------:R-:W-:Y:S02]  /*0c90*/  LOP3.LUT R51, R90.reuse, 0x1c, RZ, 0xfc, !PT ;  /* 0x0000001c5a337812 */ /* 0x040fe400078efcff */
[----:B------:R-:W-:Y:S01]  /*0ca0*/  IABS R64, R49 ;  /* 0x0000003100407213 */ /* 0x000fe20000000000 */
[----:B------:R-:W-:Y:S01]  /*0cb0*/  IMAD.HI.U32 R3, R33, R44, RZ ;  /* 0x0000002c21037227 */ /* 0x000fe200078e00ff */
[----:B------:R-:W-:-:S02]  /*0cc0*/  LOP3.LUT R43, R90, 0x2c, RZ, 0xfc, !PT ;  /* 0x0000002c5a2b7812 */ /* 0x000fc400078efcff */
[----:B------:R-:W-:Y:S01]  /*0cd0*/  IABS R66, R51 ;  /* 0x0000003300427213 */ /* 0x000fe20000000000 */
[----:B------:R-:W-:Y:S01]  /*0ce0*/  IMAD.MOV R6, RZ, RZ, -R0 ;  /* 0x000000ffff067224 */ /* 0x000fe200078e0a00 */
[----:B------:R-:W-:Y:S01]  /*0cf0*/  LOP3.LUT R57, R90, 0x28, RZ, 0xfc, !PT ;  /* 0x000000285a397812 */ /* 0x000fe200078efcff */
[----:B------:R-:W-:Y:S01]  /*0d00*/  IMAD.HI.U32 R0, R33, R42, RZ ;  /* 0x0000002a21007227 */ /* 0x000fe200078e00ff */
[----:B------:R-:W-:Y:S02]  /*0d10*/  ISETP.GE.AND P1, PT, R37, RZ, PT ;  /* 0x000000ff2500720c */ /* 0x000fe40003f26270 */
[----:B------:R-:W-:Y:S01]  /*0d20*/  IABS R48, R57 ;  /* 0x0000003900307213 */ /* 0x000fe20000000000 */
[----:B------:R-:W-:Y:S02]  /*0d30*/  IMAD R46, R65, R5, R46 ;  /* 0x00000005412e7224 */ /* 0x000fe400078e022e */
[----:B------:R-:W-:Y:S02]  /*0d40*/  IMAD.MOV R4, RZ, RZ, -R4 ;  /* 0x000000ffff047224 */ /* 0x000fe400078e0a04 */
[----:B------:R-:W-:-:S02]  /*0d50*/  IMAD.MOV R5, RZ, RZ, -R3 ;  /* 0x000000ffff057224 */ /* 0x000fc400078e0a03 */
[----:B------:R-:W-:-:S04]  /*0d60*/  IMAD.HI.U32 R3, R33, R40, RZ ;  /* 0x0000002821037227 */ /* 0x000fc800078e00ff */
[C---:B------:R-:W-:Y:S02]  /*0d70*/  IMAD R50, R65.reuse, R6, R50 ;  /* 0x0000000641327224 */ /* 0x040fe400078e0232 */
[----:B------:R-:W-:Y:S02]  /*0d80*/  IMAD.MOV R6, RZ, RZ, -R0 ;  /* 0x000000ffff067224 */ /* 0x000fe400078e0a00 */
[----:B------:R-:W-:Y:S02]  /*0d90*/  IMAD R0, R65, R4, R8 ;  /* 0x0000000441007224 */ /* 0x000fe400078e0208 */
[----:B------:R-:W-:Y:S02]  /*0da0*/  @!P0 IMAD.IADD R2, R2, 0x1, -R9 ;  /* 0x0000000102028824 */ /* 0x000fe400078e0a09 */
[----:B------:R-:W-:-:S03]  /*0db0*/  IMAD.HI.U32 R4, R33, R68, RZ ;  /* 0x0000004421047227 */ /* 0x000fc600078e00ff */
[----:B------:R-:W-:Y:S01]  /*0dc0*/  ISETP.GT.U32.AND P0, PT, R9, R2, PT ;  /* 0x000000020900720c */ /* 0x000fe20003f04070 */
[----:B------:R-:W-:Y:S02]  /*0dd0*/  IMAD.MOV R3, RZ, RZ, -R3 ;  /* 0x000000ffff037224 */ /* 0x000fe400078e0a03 */
[C---:B------:R-:W-:Y:S02]  /*0de0*/  IMAD R42, R65.reuse, R6, R42 ;  /* 0x00000006412a7224 */ /* 0x040fe400078e022a */
[----:B------:R-:W-:Y:S02]  /*0df0*/  IMAD.MOV R6, RZ, RZ, -R4 ;  /* 0x000000ffff067224 */ /* 0x000fe400078e0a04 */
[----:B------:R-:W-:Y:S02]  /*0e00*/  IMAD R40, R65, R3, R40 ;  /* 0x0000000341287224 */ /* 0x000fe400078e0228 */
[----:B------:R-:W-:-:S04]  /*0e10*/  IMAD.HI.U32 R3, R33, R64, RZ ;  /* 0x0000004021037227 */ /* 0x000fc800078e00ff */
[----:B------:R-:W-:Y:S01]  /*0e20*/  IMAD R68, R65, R6, R68 ;  /* 0x0000000641447224 */ /* 0x000fe200078e0244 */
[----:B------:R-:W-:Y:S01]  /*0e30*/  IABS R6, R43 ;  /* 0x0000002b00067213 */ /* 0x000fe20000000000 */
[----:B------:R-:W-:Y:S02]  /*0e40*/  IMAD.MOV R3, RZ, RZ, -R3 ;  /* 0x000000ffff037224 */ /* 0x000fe400078e0a03 */
[----:B------:R-:W-:-:S04]  /*0e50*/  IMAD.HI.U32 R4, R33, R66, RZ ;  /* 0x0000004221047227 */ /* 0x000fc800078e00ff */
[C---:B------:R-:W-:Y:S02]  /*0e60*/  IMAD R44, R65.reuse, R5, R44 ;  /* 0x00000005412c7224 */ /* 0x040fe400078e022c */
[----:B------:R-:W-:Y:S01]  /*0e70*/  IMAD R64, R65, R3, R64 ;  /* 0x0000000341407224 */ /* 0x000fe200078e0240 */
[----:B------:R-:W-:Y:S01]  /*0e80*/  SHF.R.U32.HI R3, RZ, 0x6, R39 ;  /* 0x00000006ff037819 */ /* 0x000fe20000011627 */
[----:B------:R-:W-:-:S03]  /*0e90*/  IMAD.HI.U32 R5, R33, R6, RZ ;  /* 0x0000000621057227 */ /* 0x000fc600078e00ff */
[----:B------:R-:W-:Y:S01]  /*0ea0*/  SGXT.U32 R3, R3, 0x1 ;  /* 0x000000010303781a */ /* 0x000fe20000000000 */
[----:B------:R-:W-:Y:S02]  /*0eb0*/  IMAD.MOV R4, RZ, RZ, -R4 ;  /* 0x000000ffff047224 */ /* 0x000fe400078e0a04 */
[----:B------:R-:W-:Y:S01]  /*0ec0*/  @!P0 IMAD.IADD R2, R2, 0x1, -R9 ;  /* 0x0000000102028824 */ /* 0x000fe200078e0a09 */
[----:B------:R-:W-:Y:S01]  /*0ed0*/  ISETP.NE.AND P0, PT, R82, RZ, PT ;  /* 0x000000ff5200720c */ /* 0x000fe20003f05270 */
[----:B------:R-:W-:Y:S02]  /*0ee0*/  IMAD.MOV R5, RZ, RZ, -R5 ;  /* 0x000000ffff057224 */ /* 0x000fe400078e0a05 */
[----:B------:R-:W-:Y:S02]  /*0ef0*/  IMAD R66, R65, R4, R66 ;  /* 0x0000000441427224 */ /* 0x000fe400078e0242 */
[----:B------:R-:W-:-:S04]  /*0f00*/  IMAD.HI.U32 R4, R33, R48, RZ ;  /* 0x0000003021047227 */ /* 0x000fc800078e00ff */
[----:B------:R-:W-:Y:S02]  /*0f10*/  IMAD.MOV.U32 R85, RZ, RZ, R2 ;  /* 0x000000ffff557224 */ /* 0x000fe400078e0002 */
[----:B------:R-:W-:Y:S01]  /*0f20*/  IMAD R2, R65, R5, R6 ;  /* 0x0000000541027224 */ /* 0x000fe200078e0206 */
[C---:B------:R-:W-:Y:S01]  /*0f30*/  LOP3.LUT R6, R3.reuse, 0x10, RZ, 0xfc, !PT ;  /* 0x0000001003067812 */ /* 0x040fe200078efcff */
[----:B------:R-:W-:Y:S02]  /*0f40*/  IMAD.U32 R5, RZ, RZ, UR14 ;  /* 0x0000000eff057e24 */ /* 0x000fe4000f8e00ff */
[----:B------:R-:W-:Y:S02]  /*0f50*/  IMAD R12, R3, UR14, RZ ;  /* 0x0000000e030c7c24 */ /* 0x000fe4000f8e02ff */
[----:B------:R-:W-:Y:S02]  /*0f60*/  IMAD.MOV R4, RZ, RZ, -R4 ;  /* 0x000000ffff047224 */ /* 0x000fe400078e0a04 */
[----:B------:R-:W-:Y:S01]  /*0f70*/  IMAD R20, R5, 0x2, R12 ;  /* 0x0000000205147824 */ /* 0x000fe200078e020c */
[----:B------:R-:W-:Y:S01]  /*0f80*/  LOP3.LUT R5, R3, 0x8, RZ, 0xfc, !PT ;  /* 0x0000000803057812 */ /* 0x000fe200078efcff */
[----:B------:R-:W-:-:S02]  /*0f90*/  IMAD R48, R65, R4, R48 ;  /* 0x0000000441307224 */ /* 0x000fc400078e0230 */
[----:B-----5:R-:W-:Y:S02]  /*0fa0*/  VIADD R4, R93, 0x1f ;  /* 0x0000001f5d047836 */ /* 0x020fe40000000000 */
[----:B------:R-:W-:Y:S02]  /*0fb0*/  IMAD.U32 R9, RZ, RZ, UR14 ;  /* 0x0000000eff097e24 */ /* 0x000fe4000f8e00ff */
[----:B------:R-:W-:Y:S02]  /*0fc0*/  IMAD R32, R7, 0x2, R20 ;  /* 0x0000000207207824 */ /* 0x000fe400078e0214 */
[----:B------:R-:W-:Y:S01]  /*0fd0*/  @!P1 IMAD.MOV R85, RZ, RZ, -R85 ;  /* 0x000000ffff559224 */ /* 0x000fe200078e0a55 */
[----:B------:R-:W-:Y:S01]  /*0fe0*/  @!P0 LOP3.LUT R85, RZ, R82, RZ, 0x33, !PT ;  /* 0x00000052ff558212 */ /* 0x000fe200078e33ff */
[----:B------:R-:W-:Y:S01]  /*0ff0*/  IMAD R80, R9, 0x2, R32 ;  /* 0x0000000209507824 */ /* 0x000fe200078e0220 */
[----:B------:R-:W-:Y:S02]  /*1000*/  ISETP.NE.U32.AND P1, PT, R36, RZ, PT ;  /* 0x000000ff2400720c */ /* 0x000fe40003f25070 */
[----:B------:R-:W-:Y:S01]  /*1010*/  ISETP.GT.AND P0, PT, R4, 0x1f, PT ;  /* 0x0000001f0400780c */ /* 0x000fe20003f04270 */
[----:B------:R-:W-:-:S12]  /*1020*/  BRA.U UP0, `(.L_x_5) ;  /* 0x0000000100187547 */ /* 0x000fd8000b800000 */
[----:B------:R-:W-:Y:S01]  /*1030*/  ELECT P2, URZ, PT ;  /* 0x0000000000ff782f */ /* 0x000fe20003840000 */
[----:B------:R-:W-:Y:S01]  /*1040*/  IMAD.MOV.U32 R7, RZ, RZ, 0x1 ;  /* 0x00000001ff077424 */ /* 0x000fe200078e00ff */
[----:B------:R-:W-:Y:S01]  /*1050*/  UMOV UR4, 0x40 ;  /* 0x0000004000047882 */ /* 0x000fe20000000000 */
[----:B------:R-:W-:Y:S01]  /*1060*/  UVIRTCOUNT.DEALLOC.SMPOOL 0x80 ;  /* 0x000000800000784c */ /* 0x000fe20000000000 */
[----:B------:R-:W-:-:S09]  /*1070*/  ULEA UR4, UR5, UR4, 0x18 ;  /* 0x0000000405047291 */ /* 0x000fd2000f8ec0ff */
[----:B------:R0:W-:Y:S03]  /*1080*/  @P2 STS.U8 [UR4], R7 ;  /* 0x00000007ff002988 */ /* 0x0001e60008000004 */
.L_x_5:
[----:B------:R-:W-:Y:S01]  /*1090*/  STTM.16dp32bit_t0_t15.x32 tmem[UR12], RZ ;  /* 0x000000ff000079ed */ /* 0x000fe20008a8000c */
[----:B------:R-:W-:Y:S01]  /*10a0*/  STTM.16dp32bit_t16_t31.x32 tmem[UR12+0x20], RZ ;  /* 0x000020ff000079ed */ /* 0x000fe20008aa000c */
[----:B------:R-:W1:Y:S02]  /*10b0*/  FENCE.VIEW.ASYNC.T ;  /* 0x00000000000073c6 */ /* 0x000e640000000200 */
[----:B-1----:R-:W-:Y:S01]  /*10c0*/  VOTEU.ALL UP1, P1 ;  /* 0x0000000000ff7886 */ /* 0x002fe20000820000 */
[----:B------:R-:W-:Y:S01]  /*10d0*/  UMOV UR13, UR10 ;  /* 0x0000000a000d7c82 */ /* 0x000fe20008000000 */
[----:B------:R-:W-:Y:S01]  /*10e0*/  VOTEU.ALL UP2, P1 ;  /* 0x0000000000ff7886 */ /* 0x000fe20000840000 */
[----:B------:R-:W-:Y:S01]  /*10f0*/  IMAD R14, R11, 0x2, R80 ;  /* 0x000000020b0e7824 */ /* 0x000fe200078e0250 */
[----:B------:R-:W-:Y:S01]  /*1100*/  ISETP.LT.AND P2, PT, R6, R93, P0 ;  /* 0x0000005d0600720c */ /* 0x000fe20000741270 */
[----:B------:R-:W-:Y:S01]  /*1110*/  IMAD R85, R85, UR8, RZ ;  /* 0x0000000855557c24 */ /* 0x000fe2000f8e02ff */
[----:B------:R-:W-:-:S04]  /*1120*/  @!UP1 UIADD3 UR4, UPT, UPT, -UR6, 0x100000, URZ ;  /* 0x0010000006049890 */ /* 0x000fc8000fffe1ff */
[----:B------:R-:W-:Y:S02]  /*1130*/  @!UP1 USHF.L.U32 UR5, UR4, 0xb, URZ ;  /* 0x0000000b04059899 */ /* 0x000fe400080006ff */
[----:B------:R-:W-:Y:S01]  /*1140*/  @!UP1 USHF.L.U32 UR4, UR4, 0x1, URZ ;  /* 0x0000000104049899 */ /* 0x000fe200080006ff */
[----:B------:R-:W-:Y:S01]  /*1150*/  BAR.SYNC.DEFER_BLOCKING 0x0 ;  /* 0x0000000000007b1d */ /* 0x000fe20000010000 */
[----:B------:R-:W-:Y:S01]  /*1160*/  IMAD R22, R13, 0x2, R14 ;  /* 0x000000020d167824 */ /* 0x000fe200078e020e */
[-C--:B------:R-:W-:Y:S02]  /*1170*/  ISETP.LT.AND P3, PT, R5, R93.reuse, P0 ;  /* 0x0000005d0500720c */ /* 0x080fe40000761270 */
[----:B------:R-:W-:Y:S01]  /*1180*/  IADD3 R87, P5, PT, R85, UR24, RZ ;  /* 0x0000001855577c10 */ /* 0x000fe2000ffbe0ff */
[----:B------:R-:W-:Y:S01]  /*1190*/  IMAD R60, R15, 0x2, R22 ;  /* 0x000000020f3c7824 */ /* 0x000fe200078e0216 */
[----:B------:R-:W-:Y:S02]  /*11a0*/  ISETP.LT.AND P4, PT, R3, R93, P0 ;  /* 0x0000005d0300720c */ /* 0x000fe40000781270 */
[----:B------:R-:W-:Y:S01]  /*11b0*/  LEA.HI.X.SX32 R85, R85, UR25, 0x1, P5 ;  /* 0x0000001955557c11 */ /* 0x000fe2000a8f0eff */
[----:B------:R-:W-:Y:S01]  /*11c0*/  IMAD R16, R17, 0x4, R60 ;  /* 0x0000000411107824 */ /* 0x000fe200078e023c */
[----:B------:R-:W-:-:S02]  /*11d0*/  IADD3 R8, P6, PT, R12, R87, RZ ;  /* 0x000000570c087210 */ /* 0x000fc40007fde0ff */
[----:B------:R-:W-:Y:S01]  /*11e0*/  IADD3 R10, P5, PT, R14, R87, RZ ;  /* 0x000000570e0a7210 */ /* 0x000fe20007fbe0ff */
[----:B------:R-:W-:Y:S01]  /*11f0*/  IMAD R26, R19, 0x2, R16 ;  /* 0x00000002131a7824 */ /* 0x000fe200078e0210 */
[----:B------:R-:W-:Y:S02]  /*1200*/  LEA.HI.X.SX32 R9, R12, R85, 0x1, P6 ;  /* 0x000000550c097211 */ /* 0x000fe400030f0eff */
[----:B------:R-:W-:Y:S02]  /*1210*/  IADD3 R12, P6, PT, R16, R87, RZ ;  /* 0x00000057100c7210 */ /* 0x000fe40007fde0ff */
[-C--:B------:R-:W-:Y:S02]  /*1220*/  LEA.HI.X.SX32 R11, R14, R85.reuse, 0x1, P5 ;  /* 0x000000550e0b7211 */ /* 0x080fe400028f0eff */
[----:B------:R-:W-:Y:S01]  /*1230*/  LEA.HI.X.SX32 R13, R16, R85, 0x1, P6 ;  /* 0x00000055100d7211 */ /* 0x000fe200030f0eff */
[----:B------:R-:W1:Y:S02]  /*1240*/  FENCE.VIEW.ASYNC.S ;  /* 0x00000000000073c6 */ /* 0x000e640000000000 */
[----:B-1----:R1:W2:Y:S02]  /*1250*/  @!UP2 SYNCS.EXCH.64 URZ, [UR13], UR4 ;  /* 0x000000040dffa5b2 */ /* 0x0022a40008000100 */
[----:B--2---:R-:W-:Y:S01]  /*1260*/  BAR.SYNC.DEFER_BLOCKING 0x0 ;  /* 0x0000000000007b1d */ /* 0x004fe20000010000 */
[----:B0-----:R-:W-:-:S02]  /*1270*/  IMAD.U32 R7, RZ, RZ, UR14 ;  /* 0x0000000eff077e24 */ /* 0x001fc4000f8e00ff */
[----:B------:R-:W-:Y:S02]  /*1280*/  IMAD.U32 R15, RZ, RZ, UR14 ;  /* 0x0000000eff0f7e24 */ /* 0x000fe4000f8e00ff */
[----:B------:R-:W-:Y:S02]  /*1290*/  IMAD R54, R7, 0x2, R26 ;  /* 0x0000000207367824 */ /* 0x000fe400078e021a */
[----:B------:R-:W-:Y:S02]  /*12a0*/  IMAD.U32 R17, RZ, RZ, UR14 ;  /* 0x0000000eff117e24 */ /* 0x000fe4000f8e00ff */
[----:B------:R-:W-:Y:S01]  /*12b0*/  IMAD R86, R15, 0x2, R54 ;  /* 0x000000020f567824 */ /* 0x000fe200078e0236 */
[C---:B------:R-:W-:Y:S02]  /*12c0*/  LOP3.LUT R67, R90.reuse, 0x38, RZ, 0xfc, !PT ;  /* 0x000000385a437812 */ /* 0x040fe400078efcff */
[----:B------:R-:W-:Y:S02]  /*12d0*/  LOP3.LUT R41, R90, 0x30, RZ, 0xfc, !PT ;  /* 0x000000305a297812 */ /* 0x000fe400078efcff */
[----:B------:R-:W-:-:S02]  /*12e0*/  PRMT R121, RZ, 0x7610, R121 ;  /* 0x00007610ff797816 */ /* 0x000fc40000000079 */
[----:B------:R-:W-:Y:S02]  /*12f0*/  PRMT R110, RZ, 0x7610, R110 ;  /* 0x00007610ff6e7816 */ /* 0x000fe4000000006e */
[----:B------:R-:W-:Y:S01]  /*1300*/  PRMT R112, RZ, 0x7610, R112 ;  /* 0x00007610ff707816 */ /* 0x000fe20000000070 */
[----:B------:R-:W-:Y:S01]  /*1310*/  IMAD.U32 R23, RZ, RZ, UR14 ;  /* 0x0000000eff177e24 */ /* 0x000fe2000f8e00ff */
[C---:B------:R-:W-:Y:S01]  /*1320*/  ISETP.GT.U32.AND P5, PT, R65.reuse, R46, PT ;  /* 0x0000002e4100720c */ /* 0x040fe20003fa4070 */
[----:B-1----:R-:W0:Y:S01]  /*1330*/  LDCU UR4, c[0x0][0x3b0] ;  /* 0x00007600ff0477ac */ /* 0x002e220008000800 */
[----:B------:R-:W2:Y:S01]  /*1340*/  @P2 LDG.E.U8 R123, desc[UR18][R12.64] ;  /* 0x000000120c7b2981 */ /* 0x000ea2000c1e1100 */
[----:B------:R-:W-:-:S03]  /*1350*/  ISETP.GT.U32.AND P2, PT, R65, R0, PT ;  /* 0x000000004100720c */ /* 0x000fc60003f44070 */
[----:B------:R-:W3:Y:S01]  /*1360*/  @P3 LDG.E.U8 R117, desc[UR18][R10.64] ;  /* 0x000000120a753981 */ /* 0x000ee2000c1e1100 */
[----:B------:R-:W-:-:S03]  /*1370*/  ISETP.GT.U32.AND P3, PT, R65, R50, PT ;  /* 0x000000324100720c */ /* 0x000fc60003f64070 */
[----:B------:R-:W4:Y:S01]  /*1380*/  @P4 LDG.E.U8 R119, desc[UR18][R8.64] ;  /* 0x0000001208774981 */ /* 0x000f22000c1e1100 */
[----:B------:R-:W-:-:S05]  /*1390*/  ISETP.GT.U32.AND P4, PT, R65, R52, PT ;  /* 0x000000344100720c */ /* 0x000fca0003f84070 */
[--C-:B------:R-:W-:Y:S01]  /*13a0*/  @!P2 IMAD.IADD R0, R0, 0x1, -R65.reuse ;  /* 0x000000010000a824 */ /* 0x100fe200078e0a41 */
[----:B------:R-:W-:Y:S01]  /*13b0*/  ISETP.GT.U32.AND P2, PT, R65, R68, PT ;  /* 0x000000444100720c */ /* 0x000fe20003f44070 */
[----:B------:R-:W-:Y:S01]  /*13c0*/  IMAD R28, R17, 0x2, R86 ;  /* 0x00000002111c7824 */ /* 0x000fe200078e0256 */
[----:B------:R-:W-:Y:S01]  /*13d0*/  LOP3.LUT R7, R3, 0x18, RZ, 0xfc, !PT ;  /* 0x0000001803077812 */ /* 0x000fe200078efcff */
[--C-:B------:R-:W-:Y:S01]  /*13e0*/  @!P3 IMAD.IADD R50, R50, 0x1, -R65.reuse ;  /* 0x000000013232b824 */ /* 0x100fe200078e0a41 */
[----:B------:R-:W-:Y:S02]  /*13f0*/  ISETP.GT.U32.AND P3, PT, R65, R42, PT ;  /* 0x0000002a4100720c */ /* 0x000fe40003f64070 */
[----:B------:R-:W-:Y:S01]  /*1400*/  IABS R56, R67 ;  /* 0x0000004300387213 */ /* 0x000fe20000000000 */
[----:B------:R-:W-:Y:S01]  /*1410*/  @!P4 IMAD.IADD R52, R52, 0x1, -R65 ;  /* 0x000000013434c824 */ /* 0x000fe200078e0a41 */
[C---:B------:R-:W-:Y:S02]  /*1420*/  IADD3 R14, P4, PT, R28.reuse, R87, RZ ;  /* 0x000000571c0e7210 */ /* 0x040fe40007f9e0ff */
[----:B------:R-:W-:Y:S01]  /*1430*/  ISETP.LT.AND P6, PT, R7, R93, P0 ;  /* 0x0000005d0700720c */ /* 0x000fe200007c1270 */
[----:B------:R-:W-:Y:S01]  /*1440*/  IMAD.HI.U32 R19, R33, R56, RZ ;  /* 0x0000003821137227 */ /* 0x000fe200078e00ff */
[----:B------:R-:W-:-:S02]  /*1450*/  LEA.HI.X.SX32 R15, R28, R85, 0x1, P4 ;  /* 0x000000551c0f7211 */ /* 0x000fc400020f0eff */
[----:B------:R-:W-:Y:S01]  /*1460*/  ISETP.GT.U32.AND P4, PT, R65, R44, PT ;  /* 0x0000002c4100720c */ /* 0x000fe20003f84070 */
[----:B------:R-:W-:Y:S01]  /*1470*/  @!P2 IMAD.IADD R68, R68, 0x1, -R65 ;  /* 0x000000014444a824 */ /* 0x000fe200078e0a41 */
[----:B------:R-:W-:Y:S02]  /*1480*/  IADD3 R18, P2, PT, R20, R87, RZ ;  /* 0x0000005714127210 */ /* 0x000fe40007f5e0ff */
[----:B------:R-:W-:Y:S01]  /*1490*/  IABS R58, R41 ;  /* 0x00000029003a7213 */ /* 0x000fe20000000000 */
[----:B------:R-:W-:Y:S01]  /*14a0*/  IMAD.MOV R21, RZ, RZ, -R19 ;  /* 0x000000ffff157224 */ /* 0x000fe200078e0a13 */
[----:B------:R-:W-:Y:S01]  /*14b0*/  LOP3.LUT R16, R3, 0x2, RZ, 0xfc, !PT ;  /* 0x0000000203107812 */ /* 0x000fe200078efcff */
[--C-:B------:R-:W-:Y:S01]  /*14c0*/  @!P3 IMAD.IADD R42, R42, 0x1, -R65.reuse ;  /* 0x000000012a2ab824 */ /* 0x100fe200078e0a41 */
[----:B------:R-:W-:Y:S01]  /*14d0*/  LEA.HI.X.SX32 R19, R20, R85, 0x1, P2 ;  /* 0x0000005514137211 */ /* 0x000fe200010f0eff */
[----:B------:R-:W-:Y:S01]  /*14e0*/  IMAD.HI.U32 R17, R33, R58, RZ ;  /* 0x0000003a21117227 */ /* 0x000fe200078e00ff */
[C---:B------:R-:W-:Y:S01]  /*14f0*/  ISETP.GT.U32.AND P2, PT, R65.reuse, R48, PT ;  /* 0x000000304100720c */ /* 0x040fe20003f44070 */
[----:B------:R-:W5:Y:S01]  /*1500*/  @P6 LDG.E.U8 R121, desc[UR18][R14.64] ;  /* 0x000000120e796981 */ /* 0x000f62000c1e1100 */
[----:B------:R-:W-:Y:S01]  /*1510*/  ISETP.LT.AND P3, PT, R16, R93, P0 ;  /* 0x0000005d1000720c */ /* 0x000fe20000761270 */
[----:B------:R-:W-:Y:S01]  /*1520*/  @!P5 IMAD.IADD R46, R46, 0x1, -R65 ;  /* 0x000000012e2ed824 */ /* 0x000fe200078e0a41 */
[C---:B------:R-:W-:Y:S01]  /*1530*/  ISETP.GT.U32.AND P6, PT, R65.reuse, R66, PT ;  /* 0x000000424100720c */ /* 0x040fe20003fc4070 */
[----:B------:R-:W-:Y:S01]  /*1540*/  IMAD.MOV R17, RZ, RZ, -R17 ;  /* 0x000000ffff117224 */ /* 0x000fe200078e0a11 */
[C---:B------:R-:W-:Y:S01]  /*1550*/  ISETP.GT.U32.AND P5, PT, R65.reuse, R64, PT ;  /* 0x000000404100720c */ /* 0x040fe20003fa4070 */
[----:B------:R-:W-:Y:S01]  /*1560*/  @!P4 IMAD.IADD R44, R44, 0x1, -R65 ;  /* 0x000000012c2cc824 */ /* 0x000fe200078e0a41 */
[C---:B------:R-:W-:Y:S01]  /*1570*/  ISETP.GT.U32.AND P4, PT, R65.reuse, R40, PT ;  /* 0x000000284100720c */ /* 0x040fe20003f84070 */
[----:B------:R-:W-:Y:S01]  /*1580*/  IMAD R58, R65, R17, R58 ;  /* 0x00000011413a7224 */ /* 0x000fe200078e023a */
[----:B------:R-:W-:Y:S01]  /*1590*/  LOP3.LUT R17, R3, 0xa, RZ, 0xfc, !PT ;  /* 0x0000000a03117812 */ /* 0x000fe200078efcff */
[----:B------:R-:W-:-:S02]  /*15a0*/  IMAD R56, R65, R21, R56 ;  /* 0x0000001541387224 */ /* 0x000fc400078e0238 */
[--C-:B------:R-:W-:Y:S01]  /*15b0*/  @!P2 IMAD.IADD R48, R48, 0x1, -R65.reuse ;  /* 0x000000013030a824 */ /* 0x100fe200078e0a41 */
[----:B------:R-:W-:Y:S01]  /*15c0*/  ISETP.GT.U32.AND P2, PT, R65, R58, PT ;  /* 0x0000003a4100720c */ /* 0x000fe20003f44070 */
[----:B------:R-:W2:Y:S01]  /*15d0*/  @P3 LDG.E.U8 R110, desc[UR18][R18.64] ;  /* 0x00000012126e3981 */ /* 0x000ea2000c1e1100 */
[----:B------:R-:W-:Y:S01]  /*15e0*/  ISETP.LT.AND P3, PT, R17, R93, P0 ;  /* 0x0000005d1100720c */ /* 0x000fe20000761270 */
[--C-:B------:R-:W-:Y:S01]  /*15f0*/  @!P6 IMAD.IADD R66, R66, 0x1, -R65.reuse ;  /* 0x000000014242e824 */ /* 0x100fe200078e0a41 */
[C---:B------:R-:W-:Y:S01]  /*1600*/  ISETP.GT.U32.AND P6, PT, R65.reuse, R56, PT ;  /* 0x000000384100720c */ /* 0x040fe20003fc4070 */
[--C-:B------:R-:W-:Y:S01]  /*1610*/  @!P5 IMAD.IADD R64, R64, 0x1, -R65.reuse ;  /* 0x000000014040d824 */ /* 0x100fe200078e0a41 */
[----:B------:R-:W-:Y:S01]  /*1620*/  IADD3 R20, P5, PT, R22, R87, RZ ;  /* 0x0000005716147210 */ /* 0x000fe20007fbe0ff */
[----:B------:R-:W-:Y:S01]  /*1630*/  @!P4 IMAD.IADD R40, R40, 0x1, -R65 ;  /* 0x000000012828c824 */ /* 0x000fe200078e0a41 */
[----:B------:R-:W-:Y:S02]  /*1640*/  ISETP.GT.U32.AND P4, PT, R65, R2, PT ;  /* 0x000000024100720c */ /* 0x000fe40003f84070 */
[----:B------:R-:W-:-:S02]  /*1650*/  LEA.HI.X.SX32 R21, R22, R85, 0x1, P5 ;  /* 0x0000005516157211 */ /* 0x000fc400028f0eff */
[----:B------:R-:W-:Y:S01]  /*1660*/  LOP3.LUT R22, R3, 0x12, RZ, 0xfc, !PT ;  /* 0x0000001203167812 */ /* 0x000fe200078efcff */
[--C-:B------:R-:W-:Y:S01]  /*1670*/  @!P2 IMAD.IADD R58, R58, 0x1, -R65.reuse ;  /* 0x000000013a3aa824 */ /* 0x100fe200078e0a41 */
[----:B------:R-:W-:Y:S01]  /*1680*/  IADD3 R24, P2, PT, R26, R87, RZ ;  /* 0x000000571a187210 */ /* 0x000fe20007f5e0ff */
[----:B------:R-:W2:Y:S01]  /*1690*/  @P3 LDG.E.U8 R112, desc[UR18][R20.64] ;  /* 0x0000001214703981 */ /* 0x000ea2000c1e1100 */
[----:B------:R-:W-:Y:S01]  /*16a0*/  ISETP.LT.AND P3, PT, R22, R93, P0 ;  /* 0x0000005d1600720c */ /* 0x000fe20000761270 */
[----:B------:R-:W-:Y:S01]  /*16b0*/  @!P6 IMAD.IADD R56, R56, 0x1, -R65 ;  /* 0x000000013838e824 */ /* 0x000fe200078e0a41 */
[C---:B------:R-:W-:Y:S02]  /*16c0*/  ISETP.GT.U32.AND P5, PT, R65.reuse, R50, PT ;  /* 0x000000324100720c */ /* 0x040fe40003fa4070 */
[----:B------:R-:W-:Y:S02]  /*16d0*/  LEA.HI.X.SX32 R25, R26, R85, 0x1, P2 ;  /* 0x000000551a197211 */ /* 0x000fe400010f0eff */
[----:B------:R-:W-:-:S02]  /*16e0*/  ISETP.GT.U32.AND P6, PT, R65, R52, PT ;  /* 0x000000344100720c */ /* 0x000fc40003fc4070 */
[C---:B------:R-:W-:Y:S01]  /*16f0*/  ISETP.GT.U32.AND P2, PT, R65.reuse, R46, PT ;  /* 0x0000002e4100720c */ /* 0x040fe20003f44070 */
[--C-:B------:R-:W-:Y:S01]  /*1700*/  @!P4 IMAD.IADD R2, R2, 0x1, -R65.reuse ;  /* 0x000000010202c824 */ /* 0x100fe200078e0a41 */
[----:B------:R-:W-:Y:S02]  /*1710*/  PRMT R114, RZ, 0x7610, R114 ;  /* 0x00007610ff727816 */ /* 0x000fe40000000072 */
[----:B------:R-:W-:Y:S01]  /*1720*/  ISETP.GT.U32.AND P4, PT, R65, R42, PT ;  /* 0x0000002a4100720c */ /* 0x000fe20003f84070 */
[----:B------:R-:W-:Y:S01]  /*1730*/  IMAD R70, R23, 0x2, R28 ;  /* 0x0000000217467824 */ /* 0x000fe200078e021c */
[----:B------:R-:W-:Y:S02]  /*1740*/  LOP3.LUT R23, R3, 0x1a, RZ, 0xfc, !PT ;  /* 0x0000001a03177812 */ /* 0x000fe400078efcff */
[----:B------:R-:W2:Y:S01]  /*1750*/  @P3 LDG.E.U8 R114, desc[UR18][R24.64] ;  /* 0x0000001218723981 */ /* 0x000ea2000c1e1100 */
[C---:B------:R-:W-:Y:S01]  /*1760*/  ISETP.GT.U32.AND P3, PT, R65.reuse, R68, PT ;  /* 0x000000444100720c */ /* 0x040fe20003f64070 */
[--C-:B------:R-:W-:Y:S01]  /*1770*/  @!P5 IMAD.IADD R50, R50, 0x1, -R65.reuse ;  /* 0x000000013232d824 */ /* 0x100fe200078e0a41 */
[----:B------:R-:W-:Y:S01]  /*1780*/  ISETP.GT.U32.AND P5, PT, R65, R0, PT ;  /* 0x000000004100720c */ /* 0x000fe20003fa4070 */
[--C-:B------:R-:W-:Y:S01]  /*1790*/  @!P6 IMAD.IADD R52, R52, 0x1, -R65.reuse ;  /* 0x000000013434e824 */ /* 0x100fe200078e0a41 */
[----:B------:R-:W-:Y:S01]  /*17a0*/  ISETP.LT.AND P6, PT, R23, R93, P0 ;  /* 0x0000005d1700720c */ /* 0x000fe200007c1270 */
[----:B------:R-:W-:Y:S01]  /*17b0*/  @!P2 IMAD.IADD R46, R46, 0x1, -R65 ;  /* 0x000000012e2ea824 */ /* 0x000fe200078e0a41 */
[----:B------:R-:W-:-:S02]  /*17c0*/  ISETP.GT.U32.AND P2, PT, R65, R66, PT ;  /* 0x000000424100720c */ /* 0x000fc40003f44070 */
[--C-:B------:R-:W-:Y:S01]  /*17d0*/  @!P4 IMAD.IADD R42, R42, 0x1, -R65.reuse ;  /* 0x000000012a2ac824 */ /* 0x100fe200078e0a41 */
[----:B------:R-:W-:Y:S02]  /*17e0*/  IADD3 R26, P4, PT, R70, R87, RZ ;  /* 0x00000057461a7210 */ /* 0x000fe40007f9e0ff */
[----:B------:R-:W-:Y:S02]  /*17f0*/  LOP3.LUT R28, R3, 0x4, RZ, 0xfc, !PT ;  /* 0x00000004031c7812 */ /* 0x000fe400078efcff */
[----:B------:R-:W-:Y:S01]  /*1800*/  PRMT R108, RZ, 0x7610, R108 ;  /* 0x00007610ff6c7816 */ /* 0x000fe2000000006c */
[--C-:B------:R-:W-:Y:S01]  /*1810*/  @!P3 IMAD.IADD R68, R68, 0x1, -R65.reuse ;  /* 0x000000014444b824 */ /* 0x100fe200078e0a41 */
[----:B------:R-:W-:Y:S02]  /*1820*/  LEA.HI.X.SX32 R27, R70, R85, 0x1, P4 ;  /* 0x00000055461b7211 */ /* 0x000fe400020f0eff */
[----:B------:R-:W-:Y:S01]  /*1830*/  ISETP.LT.AND P3, PT, R28, R93, P0 ;  /* 0x0000005d1c00720c */ /* 0x000fe20000761270 */
[--C-:B------:R-:W-:Y:S01]  /*1840*/  @!P5 IMAD.IADD R0, R0, 0x1, -R65.reuse ;  /* 0x000000010000d824 */ /* 0x100fe200078e0a41 */
[C---:B------:R-:W-:Y:S01]  /*1850*/  ISETP.GT.U32.AND P5, PT, R65.reuse, R44, PT ;  /* 0x0000002c4100720c */ /* 0x040fe20003fa4070 */
[----:B------:R-:W2:Y:S01]  /*1860*/  @P6 LDG.E.U8 R108, desc[UR18][R26.64] ;  /* 0x000000121a6c6981 */ /* 0x000ea2000c1e1100 */
[----:B------:R-:W-:Y:S01]  /*1870*/  @!P2 IMAD.IADD R66, R66, 0x1, -R65 ;  /* 0x000000014242a824 */ /* 0x000fe200078e0a41 */
[----:B------:R-:W-:-:S02]  /*1880*/  ISETP.GT.U32.AND P6, PT, R65, R64, PT ;  /* 0x000000404100720c */ /* 0x000fc40003fc4070 */
[C---:B------:R-:W-:Y:S02]  /*1890*/  IADD3 R30, P2, PT, R32.reuse, R87, RZ ;  /* 0x00000057201e7210 */ /* 0x040fe40007f5e0ff */
[----:B------:R-:W-:Y:S02]  /*18a0*/  PRMT R63, RZ, 0x7610, R63 ;  /* 0x00007610ff3f7816 */ /* 0x000fe4000000003f */
[----:B------:R-:W-:Y:S02]  /*18b0*/  LEA.HI.X.SX32 R31, R32, R85, 0x1, P2 ;  /* 0x00000055201f7211 */ /* 0x000fe400010f0eff */
[----:B------:R-:W-:-:S03]  /*18c0*/  LOP3.LUT R29, R3, 0xc, RZ, 0xfc, !PT ;  /* 0x0000000c031d7812 */ /* 0x000fc600078efcff */
[----:B------:R-:W2:Y:S01]  /*18d0*/  @P3 LDG.E.U8 R63, desc[UR18][R30.64] ;  /* 0x000000121e3f3981 */ /* 0x000ea2000c1e1100 */
[----:B------:R-:W-:Y:S01]  /*18e0*/  ISETP.LT.AND P3, PT, R29, R93, P0 ;  /* 0x0000005d1d00720c */ /* 0x000fe20000761270 */
[--C-:B------:R-:W-:Y:S01]  /*18f0*/  @!P5 IMAD.IADD R44, R44, 0x1, -R65.reuse ;  /* 0x000000012c2cd824 */ /* 0x100fe200078e0a41 */
[C---:B------:R-:W-:Y:S01]  /*1900*/  ISETP.GT.U32.AND P5, PT, R65.reuse, R2, PT ;  /* 0x000000024100720c */ /* 0x040fe20003fa4070 */
[----:B------:R-:W-:Y:S01]  /*1910*/  @!P6 IMAD.IADD R64, R64, 0x1, -R65 ;  /* 0x000000014040e824 */ /* 0x000fe200078e0a41 */
[----:B------:R-:W-:Y:S02]  /*1920*/  ISETP.GT.U32.AND P2, PT, R65, R58, PT ;  /* 0x0000003a4100720c */ /* 0x000fe40003f44070 */
[C---:B------:R-:W-:Y:S02]  /*1930*/  IADD3 R34, P6, PT, R60.reuse, R87, RZ ;  /* 0x000000573c227210 */ /* 0x040fe40007fde0ff */
[----:B------:R-:W-:Y:S02]  /*1940*/  PRMT R95, RZ, 0x7610, R95 ;  /* 0x00007610ff5f7816 */ /* 0x000fe4000000005f */
[----:B------:R-:W-:-:S02]  /*1950*/  LEA.HI.X.SX32 R35, R60, R85, 0x1, P6 ;  /* 0x000000553c237211 */ /* 0x000fc400030f0eff */
[----:B------:R-:W-:-:S03]  /*1960*/  ISETP.GT.U32.AND P4, PT, R65, R40, PT ;  /* 0x000000284100720c */ /* 0x000fc60003f84070 */
[----:B------:R-:W2:Y:S01]  /*1970*/  @P3 LDG.E.U8 R95, desc[UR18][R34.64] ;  /* 0x00000012225f3981 */ /* 0x000ea2000c1e1100 */
[----:B------:R-:W-:Y:S01]  /*1980*/  ISETP.GE.AND P3, PT, R53, RZ, PT ;  /* 0x000000ff3500720c */ /* 0x000fe20003f66270 */
[--C-:B------:R-:W-:Y:S01]  /*1990*/  @!P5 IMAD.IADD R2, R2, 0x1, -R65.reuse ;  /* 0x000000010202d824 */ /* 0x100fe200078e0a41 */
[----:B------:R-:W-:Y:S01]  /*19a0*/  ISETP.GT.U32.AND P5, PT, R65, R56, PT ;  /* 0x000000384100720c */ /* 0x000fe20003fa4070 */
[----:B------:R-:W-:Y:S01]  /*19b0*/  @!P2 IMAD.IADD R58, R58, 0x1, -R65 ;  /* 0x000000013a3aa824 */ /* 0x000fe200078e0a41 */
[----:B------:R-:W-:Y:S01]  /*19c0*/  ISETP.GE.AND P2, PT, R62, RZ, PT ;  /* 0x000000ff3e00720c */ /* 0x000fe20003f46270 */
[----:B------:R-:W-:-:S04]  /*19d0*/  IMAD.MOV.U32 R60, RZ, RZ, R0 ;  /* 0x000000ffff3c7224 */ /* 0x000fc800078e0000 */
[----:B------:R-:W-:Y:S01]  /*19e0*/  @!P4 IMAD.IADD R40, R40, 0x1, -R65 ;  /* 0x000000012828c824 */ /* 0x000fe200078e0a41 */
[----:B------:R-:W-:-:S03]  /*19f0*/  ISETP.GT.U32.AND P4, PT, R65, R48, PT ;  /* 0x000000304100720c */ /* 0x000fc60003f84070 */
[----:B------:R-:W-:Y:S01]  /*1a00*/  @!P3 IMAD.MOV R60, RZ, RZ, -R60 ;  /* 0x000000ffff3cb224 */ /* 0x000fe200078e0a3c */
[----:B------:R-:W-:Y:S01]  /*1a10*/  ISETP.GE.AND P3, PT, R55, RZ, PT ;  /* 0x000000ff3700720c */ /* 0x000fe20003f66270 */
[----:B------:R-:W-:Y:S01]  /*1a20*/  @!P5 IMAD.IADD R56, R56, 0x1, -R65 ;  /* 0x000000013838d824 */ /* 0x000fe200078e0a41 */
[----:B------:R-:W-:Y:S01]  /*1a30*/  ISETP.GE.AND P5, PT, R45, RZ, PT ;  /* 0x000000ff2d00720c */ /* 0x000fe20003fa6270 */
[----:B------:R-:W-:Y:S01]  /*1a40*/  @!P2 IMAD.MOV R52, RZ, RZ, -R52 ;  /* 0x000000ffff34a224 */ /* 0x000fe200078e0a34 */
[----:B------:R-:W-:Y:S01]  /*1a50*/  ISETP.GE.AND P2, PT, R59, RZ, PT ;  /* 0x000000ff3b00720c */ /* 0x000fe20003f46270 */
[----:B------:R-:W-:-:S04]  /*1a60*/  IMAD.U32 R45, RZ, RZ, UR14 ;  /* 0x0000000eff2d7e24 */ /* 0x000fc8000f8e00ff */
[----:B------:R-:W-:Y:S02]  /*1a70*/  IMAD R0, R45, 0x2, R70 ;  /* 0x000000022d007824 */ /* 0x000fe400078e0246 */
[----:B------:R-:W-:Y:S02]  /*1a80*/  IMAD.MOV.U32 R70, RZ, RZ, R44 ;  /* 0x000000ffff467224 */ /* 0x000fe400078e002c */
[----:B------:R-:W-:Y:S01]  /*1a90*/  @!P4 IMAD.IADD R48, R48, 0x1, -R65 ;  /* 0x000000013030c824 */ /* 0x000fe200078e0a41 */
[----:B------:R-:W-:Y:S01]  /*1aa0*/  ISETP.GE.AND P4, PT, R90, RZ, PT ;  /* 0x000000ff5a00720c */ /* 0x000fe20003f86270 */
[----:B------:R-:W-:Y:S01]  /*1ab0*/  @!P3 IMAD.MOV R70, RZ, RZ, -R70 ;  /* 0x000000ffff46b224 */ /* 0x000fe200078e0a46 */
[----:B------:R-:W-:Y:S01]  /*1ac0*/  ISETP.GE.AND P3, PT, R41, RZ, PT ;  /* 0x000000ff2900720c */ /* 0x000fe20003f66270 */
[----:B------:R-:W-:Y:S01]  /*1ad0*/  @!P2 IMAD.MOV R68, RZ, RZ, -R68 ;  /* 0x000000ffff44a224 */ /* 0x000fe200078e0a44 */
[----:B------:R-:W-:Y:S01]  /*1ae0*/  ISETP.GE.AND P2, PT, R57, RZ, PT ;  /* 0x000000ff3900720c */ /* 0x000fe20003f46270 */
[----:B------:R-:W-:Y:S01]  /*1af0*/  IMAD.MOV.U32 R74, RZ, RZ, R48 ;  /* 0x000000ffff4a7224 */ /* 0x000fe200078e0030 */
[----:B------:R-:W-:Y:S01]  /*1b00*/  LOP3.LUT R32, R39, 0x1f, RZ, 0xc0, !PT ;  /* 0x0000001f27207812 */ /* 0x000fe200078ec0ff */
[----:B------:R-:W-:-:S06]  /*1b10*/  IMAD.MOV.U32 R62, RZ, RZ, R42 ;  /* 0x000000ffff3e7224 */ /* 0x000fcc00078e002a */
[----:B------:R-:W-:Y:S01]  /*1b20*/  @!P4 IMAD.MOV R50, RZ, RZ, -R50 ;  /* 0x000000ffff32c224 */ /* 0x000fe200078e0a32 */
[----:B------:R-:W-:Y:S01]  /*1b30*/  ISETP.GE.AND P4, PT, R61, RZ, PT ;  /* 0x000000ff3d00720c */ /* 0x000fe20003f86270 */
[----:B------:R-:W-:Y:S01]  /*1b40*/  @!P3 IMAD.MOV R58, RZ, RZ, -R58 ;  /* 0x000000ffff3ab224 */ /* 0x000fe200078e0a3a */
[----:B------:R-:W-:Y:S02]  /*1b50*/  ISETP.NE.AND P3, PT, R83, RZ, PT ;  /* 0x000000ff5300720c */ /* 0x000fe40003f65270 */
[----:B------:R-:W-:Y:S01]  /*1b60*/  LOP3.LUT R83, RZ, R83, RZ, 0x33, !PT ;  /* 0x00000053ff537212 */ /* 0x000fe200078e33ff */
[----:B------:R-:W-:Y:S01]  /*1b70*/  @!P2 IMAD.MOV R74, RZ, RZ, -R74 ;  /* 0x000000ffff4aa224 */ /* 0x000fe200078e0a4a */
[----:B------:R-:W-:Y:S01]  /*1b80*/  ISETP.GE.AND P2, PT, R43, RZ, PT ;  /* 0x000000ff2b00720c */ /* 0x000fe20003f46270 */
[----:B------:R-:W-:Y:S01]  /*1b90*/  @!P5 IMAD.MOV R62, RZ, RZ, -R62 ;  /* 0x000000ffff3ed224 */ /* 0x000fe200078e0a3e */
[----:B------:R-:W-:Y:S01]  /*1ba0*/  ISETP.GE.AND P5, PT, R51, RZ, PT ;  /* 0x000000ff3300720c */ /* 0x000fe20003fa6270 */
[----:B------:R-:W-:Y:S01]  /*1bb0*/  IMAD R89, R32, UR15, RZ ;  /* 0x0000000f20597c24 */ /* 0x000fe2000f8e02ff */
[----:B------:R-:W-:-:S02]  /*1bc0*/  SEL R43, R83, R50, !P3 ;  /* 0x00000032532b7207 */ /* 0x000fc40005800000 */
[----:B------:R-:W-:Y:S01]  /*1bd0*/  SEL R45, R83, R52, !P3 ;  /* 0x00000034532d7207 */ /* 0x000fe20005800000 */
[----:B------:R-:W-:Y:S01]  /*1be0*/  @!P4 IMAD.MOV R46, RZ, RZ, -R46 ;  /* 0x000000ffff2ec224 */ /* 0x000fe200078e0a2e */
[----:B------:R-:W-:Y:S01]  /*1bf0*/  IADD3 R88, P6, PT, R89, UR26, RZ ;  /* 0x0000001a59587c10 */ /* 0x000fe2000ffde0ff */
[----:B0-----:R-:W-:Y:S01]  /*1c00*/  IMAD R43, R43, UR4, RZ ;  /* 0x000000042b2b7c24 */ /* 0x001fe2000f8e02ff */
[----:B------:R-:W-:Y:S01]  /*1c10*/  ISETP.GE.AND P4, PT, R47, RZ, PT ;  /* 0x000000ff2f00720c */ /* 0x000fe20003f86270 */
[----:B------:R-:W-:Y:S01]  /*1c20*/  IMAD R45, R45, UR4, RZ ;  /* 0x000000042d2d7c24 */ /* 0x000fe2000f8e02ff */
[----:B------:R-:W-:Y:S02]  /*1c30*/  LEA.HI.X.SX32 R89, R89, UR27, 0x1, P6 ;  /* 0x0000001b59597c11 */ /* 0x000fe4000b0f0eff */
[----:B------:R-:W-:Y:S02]  /*1c40*/  SEL R47, R83, R60, !P3 ;  /* 0x0000003c532f7207 */ /* 0x000fe40005800000 */
[----:B------:R-:W-:Y:S01]  /*1c50*/  IADD3 R42, P6, PT, R43, R88, RZ ;  /* 0x000000582b2a7210 */ /* 0x000fe20007fde0ff */
[----:B------:R-:W-:Y:S01]  /*1c60*/  @!P5 IMAD.MOV R66, RZ, RZ, -R66 ;  /* 0x000000ffff42d224 */ /* 0x000fe200078e0a42 */
[----:B------:R-:W-:Y:S01]  /*1c70*/  ISETP.GE.AND P5, PT, R49, RZ, PT ;  /* 0x000000ff3100720c */ /* 0x000fe20003fa6270 */
[----:B------:R-:W-:Y:S01]  /*1c80*/  IMAD R47, R47, UR4, RZ ;  /* 0x000000042f2f7c24 */ /* 0x000fe2000f8e02ff */
[----:B------:R-:W-:Y:S01]  /*1c90*/  LEA.HI.X.SX32 R43, R43, R89, 0x1, P6 ;  /* 0x000000592b2b7211 */ /* 0x000fe200030f0eff */
[----:B------:R-:W-:Y:S01]  /*1ca0*/  IMAD.MOV.U32 R72, RZ, RZ, R40 ;  /* 0x000000ffff487224 */ /* 0x000fe200078e0028 */
[----:B------:R-:W-:-:S02]  /*1cb0*/  SEL R49, R83, R62, !P3 ;  /* 0x0000003e53317207 */ /* 0x000fc40005800000 */
[----:B------:R-:W-:Y:S02]  /*1cc0*/  IADD3 R44, P6, PT, R45, R88, RZ ;  /* 0x000000582d2c7210 */ /* 0x000fe40007fde0ff */
[----:B------:R-:W-:Y:S01]  /*1cd0*/  LOP3.LUT R78, R90, 0x34, RZ, 0xfc, !PT ;  /* 0x000000345a4e7812 */ /* 0x000fe200078efcff */
[----:B------:R-:W-:Y:S01]  /*1ce0*/  @!P4 IMAD.MOV R72, RZ, RZ, -R72 ;  /* 0x000000ffff48c224 */ /* 0x000fe200078e0a48 */
[----:B------:R-:W-:Y:S01]  /*1cf0*/  SEL R51, R83, R46, !P3 ;  /* 0x0000002e53337207 */ /* 0x000fe20005800000 */
[----:B------:R-:W-:Y:S01]  /*1d00*/  IMAD R49, R49, UR4, RZ ;  /* 0x0000000431317c24 */ /* 0x000fe2000f8e02ff */
[----:B------:R-:W-:Y:S02]  /*1d10*/  LEA.HI.X.SX32 R45, R45, R89, 0x1, P6 ;  /* 0x000000592d2d7211 */ /* 0x000fe400030f0eff */
[----:B------:R-:W-:Y:S02]  /*1d20*/  IADD3 R46, P6, PT, R47, R88, RZ ;  /* 0x000000582f2e7210 */ /* 0x000fe40007fde0ff */
[----:B------:R-:W-:-:S02]  /*1d30*/  IABS R84, R78 ;  /* 0x0000004e00547213 */ /* 0x000fc40000000000 */
[----:B------:R-:W-:Y:S01]  /*1d40*/  ISETP.GE.AND P4, PT, R67, RZ, PT ;  /* 0x000000ff4300720c */ /* 0x000fe20003f86270 */
[----:B------:R-:W-:Y:S01]  /*1d50*/  IMAD R51, R51, UR4, RZ ;  /* 0x0000000433337c24 */ /* 0x000fe2000f8e02ff */
[-C--:B------:R-:W-:Y:S01]  /*1d60*/  LEA.HI.X.SX32 R47, R47, R89.reuse, 0x1, P6 ;  /* 0x000000592f2f7211 */ /* 0x080fe200030f0eff */
[----:B------:R-:W-:Y:S01]  /*1d70*/  IMAD.HI.U32 R40, R33, R84, RZ ;  /* 0x0000005421287227 */ /* 0x000fe200078e00ff */
[----:B------:R-:W-:Y:S02]  /*1d80*/  IADD3 R48, P6, PT, R49, R88, RZ ;  /* 0x0000005831307210 */ /* 0x000fe40007fde0ff */
[----:B------:R-:W-:Y:S01]  /*1d90*/  SEL R53, R83, R70, !P3 ;  /* 0x0000004653357207 */ /* 0x000fe20005800000 */
[----:B------:R-:W-:Y:S01]  /*1da0*/  IMAD.MOV R40, RZ, RZ, -R40 ;  /* 0x000000ffff287224 */ /* 0x000fe200078e0a28 */
[-C--:B------:R-:W-:Y:S02]  /*1db0*/  LEA.HI.X.SX32 R49, R49, R89.reuse, 0x1, P6 ;  /* 0x0000005931317211 */ /* 0x080fe400030f0eff */
[----:B------:R-:W-:Y:S01]  /*1dc0*/  IADD3 R50, P6, PT, R51, R88, RZ ;  /* 0x0000005833327210 */ /* 0x000fe20007fde0ff */
[----:B------:R-:W-:Y:S01]  /*1dd0*/  IMAD R53, R53, UR4, RZ ;  /* 0x0000000435357c24 */ /* 0x000fe2000f8e02ff */
[----:B------:R-:W-:Y:S01]  /*1de0*/  SEL R55, R83, R72, !P3 ;  /* 0x0000004853377207 */ /* 0x000fe20005800000 */
[----:B------:R-:W-:Y:S01]  /*1df0*/  IMAD R84, R65, R40, R84 ;  /* 0x0000002841547224 */ /* 0x000fe200078e0254 */
[----:B------:R-:W-:Y:S01]  /*1e00*/  LEA.HI.X.SX32 R51, R51, R89, 0x1, P6 ;  /* 0x0000005933337211 */ /* 0x000fe200030f0eff */
[----:B------:R-:W-:Y:S01]  /*1e10*/  @!P4 IMAD.MOV R56, RZ, RZ, -R56 ;  /* 0x000000ffff38c224 */ /* 0x000fe200078e0a38 */
[----:B------:R-:W-:Y:S01]  /*1e20*/  IADD3 R40, P4, PT, R54, R87, RZ ;  /* 0x0000005736287210 */ /* 0x000fe20007f9e0ff */
[----:B------:R-:W-:Y:S01]  /*1e30*/  IMAD R55, R55, UR4, RZ ;  /* 0x0000000437377c24 */ /* 0x000fe2000f8e02ff */
[----:B------:R-:W-:-:S02]  /*1e40*/  IADD3 R52, P6, PT, R53, R88, RZ ;  /* 0x0000005835347210 */ /* 0x000fc40007fde0ff */
[----:B------:R-:W-:Y:S02]  /*1e50*/  SEL R57, R83, R74, !P3 ;  /* 0x0000004a53397207 */ /* 0x000fe40005800000 */
[----:B------:R-:W-:Y:S02]  /*1e60*/  LOP3.LUT R90, R90, 0x3c, RZ, 0xfc, !PT ;  /* 0x0000003c5a5a7812 */ /* 0x000fe400078efcff */
[----:B------:R-:W-:Y:S01]  /*1e70*/  LEA.HI.X.SX32 R41, R54, R85, 0x1, P4 ;  /* 0x0000005536297211 */ /* 0x000fe200020f0eff */
[----:B------:R-:W-:Y:S01]  /*1e80*/  IMAD R57, R57, UR4, RZ ;  /* 0x0000000439397c24 */ /* 0x000fe2000f8e02ff */
[----:B------:R-:W-:Y:S02]  /*1e90*/  LEA.HI.X.SX32 R53, R53, R89, 0x1, P6 ;  /* 0x0000005935357211 */ /* 0x000fe400030f0eff */
[----:B------:R-:W-:Y:S02]  /*1ea0*/  SEL R59, R83, R58, !P3 ;  /* 0x0000003a533b7207 */ /* 0x000fe40005800000 */
[----:B------:R-:W-:-:S02]  /*1eb0*/  IADD3 R54, P6, PT, R55, R88, RZ ;  /* 0x0000005837367210 */ /* 0x000fc40007fde0ff */
[----:B------:R-:W-:Y:S01]  /*1ec0*/  IABS R82, R90 ;  /* 0x0000005a00527213 */ /* 0x000fe20000000000 */
[----:B------:R-:W-:Y:S01]  /*1ed0*/  IMAD R59, R59, UR4, RZ ;  /* 0x000000043b3b7c24 */ /* 0x000fe2000f8e02ff */
[----:B------:R-:W-:Y:S02]  /*1ee0*/  SEL R61, R83, R56, !P3 ;  /* 0x00000038533d7207 */ /* 0x000fe40005800000 */
[----:B------:R-:W-:Y:S02]  /*1ef0*/  LEA.HI.X.SX32 R55, R55, R89, 0x1, P6 ;  /* 0x0000005937377211 */ /* 0x000fe400030f0eff */
[----:B------:R-:W-:Y:S01]  /*1f00*/  IADD3 R56, P6, PT, R57, R88, RZ ;  /* 0x0000005839387210 */ /* 0x000fe20007fde0ff */
[----:B------:R-:W-:-:S03]  /*1f10*/  IMAD.HI.U32 R33, R33, R82, RZ ;  /* 0x0000005221217227 */ /* 0x000fc600078e00ff */
[----:B------:R-:W-:Y:S01]  /*1f20*/  LEA.HI.X.SX32 R57, R57, R89, 0x1, P6 ;  /* 0x0000005939397211 */ /* 0x000fe200030f0eff */
[----:B------:R-:W-:Y:S01]  /*1f30*/  IMAD R61, R61, UR4, RZ ;  /* 0x000000043d3d7c24 */ /* 0x000fe2000f8e02ff */
[----:B------:R-:W-:Y:S01]  /*1f40*/  IADD3 R58, P6, PT, R59, R88, RZ ;  /* 0x000000583b3a7210 */ /* 0x000fe20007fde0ff */
[----:B------:R-:W-:-:S03]  /*1f50*/  IMAD.MOV R33, RZ, RZ, -R33 ;  /* 0x000000ffff217224 */ /* 0x000fc600078e0a21 */
[----:B------:R-:W-:Y:S01]  /*1f60*/  LEA.HI.X.SX32 R59, R59, R89, 0x1, P6 ;  /* 0x000000593b3b7211 */ /* 0x000fe200030f0eff */
[----:B------:R-:W-:Y:S01]  /*1f70*/  IMAD R82, R65, R33, R82 ;  /* 0x0000002141527224 */ /* 0x000fe200078e0252 */
[----:B------:R-:W-:Y:S02]  /*1f80*/  IADD3 R60, P6, PT, R61, R88, RZ ;  /* 0x000000583d3c7210 */ /* 0x000fe40007fde0ff */
[----:B------:R-:W-:Y:S02]  /*1f90*/  LOP3.LUT R33, R3, 0x14, RZ, 0xfc, !PT ;  /* 0x0000001403217812 */ /* 0x000fe400078efcff */
[----:B------:R-:W-:Y:S02]  /*1fa0*/  LEA.HI.X.SX32 R61, R61, R89, 0x1, P6 ;  /* 0x000000593d3d7211 */ /* 0x000fe400030f0eff */
[----:B------:R-:W-:Y:S02]  /*1fb0*/  ISETP.LT.AND P6, PT, R33, R93, P0 ;  /* 0x0000005d2100720c */ /* 0x000fe400007c1270 */
[----:B------:R-:W-:-:S02]  /*1fc0*/  SEL R69, R83, R66, !P3 ;  /* 0x0000004253457207 */ /* 0x000fc40005800000 */
[----:B------:R-:W-:-:S03]  /*1fd0*/  PRMT R113, RZ, 0x7610, R113 ;  /* 0x00007610ff717816 */ /* 0x000fc60000000071 */
[----:B------:R-:W-:Y:S01]  /*1fe0*/  IMAD R69, R69, UR4, RZ ;  /* 0x0000000445457c24 */ /* 0x000fe2000f8e02ff */
[----:B------:R-:W-:Y:S01]  /*1ff0*/  SEL R67, R83, R68, !P3 ;  /* 0x0000004453437207 */ /* 0x000fe20005800000 */
[----:B------:R-:W-:-:S04]  /*2000*/  IMAD.MOV.U32 R74, RZ, RZ, R2 ;  /* 0x000000ffff4a7224 */ /* 0x000fc800078e0002 */
[----:B------:R-:W5:Y:S01]  /*2010*/  @P6 LDG.E.U8 R113, desc[UR18][R40.64] ;  /* 0x0000001228716981 */ /* 0x000f62000c1e1100 */
[C---:B------:R-:W-:Y:S01]  /*2020*/  IADD3 R68, P6, PT, R69.reuse, R88, RZ ;  /* 0x0000005845447210 */ /* 0x040fe20007fde0ff */
[----:B------:R-:W-:Y:S01]  /*2030*/  @!P2 IMAD.MOV R74, RZ, RZ, -R74 ;  /* 0x000000ffff4aa224 */ /* 0x000fe200078e0a4a */
[C---:B------:R-:W-:Y:S01]  /*2040*/  IADD3 R70, P2, PT, R0.reuse, R87, RZ ;  /* 0x0000005700467210 */ /* 0x040fe20007f5e0ff */
[----:B------:R-:W-:Y:S01]  /*2050*/  IMAD.MOV.U32 R72, RZ, RZ, R64 ;  /* 0x000000ffff487224 */ /* 0x000fe200078e0040 */
[----:B------:R-:W-:Y:S02]  /*2060*/  LEA.HI.X.SX32 R69, R69, R89, 0x1, P6 ;  /* 0x0000005945457211 */ /* 0x000fe400030f0eff */
[----:B------:R-:W-:Y:S01]  /*2070*/  ISETP.GT.U32.AND P6, PT, R65, R82, PT ;  /* 0x000000524100720c */ /* 0x000fe20003fc4070 */
[----:B------:R-:W-:Y:S01]  /*2080*/  IMAD R67, R67, UR4, RZ ;  /* 0x0000000443437c24 */ /* 0x000fe2000f8e02ff */
[----:B------:R-:W-:Y:S01]  /*2090*/  LEA.HI.X.SX32 R71, R0, R85, 0x1, P2 ;  /* 0x0000005500477211 */ /* 0x000fe200010f0eff */
[----:B------:R-:W-:Y:S01]  /*20a0*/  @!P5 IMAD.MOV R72, RZ, RZ, -R72 ;  /* 0x000000ffff48d224 */ /* 0x000fe200078e0a48 */
[----:B------:R-:W-:-:S02]  /*20b0*/  ISETP.GT.U32.AND P2, PT, R65, R84, PT ;  /* 0x000000544100720c */ /* 0x000fc40003f44070 */
[----:B------:R-:W-:Y:S02]  /*20c0*/  LEA.HI R2, R39, 0xe, RZ, 0x1a ;  /* 0x0000000e27027811 */ /* 0x000fe400078fd0ff */
[----:B------:R-:W-:Y:S02]  /*20d0*/  IADD3 R66, P5, PT, R67, R88, RZ ;  /* 0x0000005843427210 */ /* 0x000fe40007fbe0ff */
[----:B------:R-:W-:Y:S01]  /*20e0*/  SEL R75, R83, R72, !P3 ;  /* 0x00000048534b7207 */ /* 0x000fe20005800000 */
[----:B------:R-:W-:Y:S01]  /*20f0*/  IMAD R0, R2, UR14, RZ ;  /* 0x0000000e02007c24 */ /* 0x000fe2000f8e02ff */
[----:B------:R-:W-:Y:S02]  /*2100*/  LOP3.LUT R64, R3, 0x1c, RZ, 0xfc, !PT ;  /* 0x0000001c03407812 */ /* 0x000fe400078efcff */
[----:B------:R-:W-:Y:S01]  /*2110*/  SEL R77, R83, R74, !P3 ;  /* 0x0000004a534d7207 */ /* 0x000fe20005800000 */
[----:B------:R-:W-:Y:S01]  /*2120*/  IMAD R75, R75, UR4, RZ ;  /* 0x000000044b4b7c24 */ /* 0x000fe2000f8e02ff */
[----:B------:R-:W-:Y:S01]  /*2130*/  LEA.HI.X.SX32 R67, R67, R89, 0x1, P5 ;  /* 0x0000005943437211 */ /* 0x000fe200028f0eff */
[--C-:B------:R-:W-:Y:S01]  /*2140*/  @!P6 IMAD.IADD R82, R82, 0x1, -R65.reuse ;  /* 0x000000015252e824 */ /* 0x100fe200078e0a41 */
[----:B------:R-:W-:Y:S01]  /*2150*/  ISETP.LT.AND P5, PT, R64, R93, P0 ;  /* 0x0000005d4000720c */ /* 0x000fe200007a1270 */
[----:B------:R-:W-:Y:S01]  /*2160*/  IMAD R77, R77, UR4, RZ ;  /* 0x000000044d4d7c24 */ /* 0x000fe2000f8e02ff */
[----:B------:R-:W-:Y:S01]  /*2170*/  IADD3 R72, P6, PT, R0, R87, RZ ;  /* 0x0000005700487210 */ /* 0x000fe20007fde0ff */
[----:B------:R-:W-:Y:S01]  /*2180*/  @!P2 IMAD.IADD R84, R84, 0x1, -R65 ;  /* 0x000000015454a824 */ /* 0x000fe200078e0a41 */
[----:B------:R-:W-:-:S02]  /*2190*/  IADD3 R74, P2, PT, R75, R88, RZ ;  /* 0x000000584b4a7210 */ /* 0x000fc40007f5e0ff */
[----:B------:R-:W-:Y:S02]  /*21a0*/  LEA.HI.X.SX32 R73, R0, R85, 0x1, P6 ;  /* 0x0000005500497211 */ /* 0x000fe400030f0eff */
[----:B------:R-:W-:Y:S02]  /*21b0*/  IADD3 R76, P6, PT, R77, R88, RZ ;  /* 0x000000584d4c7210 */ /* 0x000fe40007fde0ff */
[----:B------:R-:W-:Y:S02]  /*21c0*/  PRMT R115, RZ, 0x7610, R115 ;  /* 0x00007610ff737816 */ /* 0x000fe40000000073 */
[-C--:B------:R-:W-:Y:S02]  /*21d0*/  LEA.HI.X.SX32 R75, R75, R89.reuse, 0x1, P2 ;  /* 0x000000594b4b7211 */ /* 0x080fe400010f0eff */
[----:B------:R-:W-:Y:S02]  /*21e0*/  ISETP.GT.U32.AND P2, PT, R65, R82, PT ;  /* 0x000000524100720c */ /* 0x000fe40003f44070 */
[----:B------:R-:W-:Y:S01]  /*21f0*/  LEA.HI.X.SX32 R77, R77, R89, 0x1, P6 ;  /* 0x000000594d4d7211 */ /* 0x000fe200030f0eff */
[----:B------:R-:W5:Y:S01]  /*2200*/  @P5 LDG.E.U8 R115, desc[UR18][R70.64] ;  /* 0x0000001246735981 */ /* 0x000f62000c1e1100 */
[----:B------:R-:W-:-:S02]  /*2210*/  ISETP.GT.U32.AND P6, PT, R65, R84, PT ;  /* 0x000000544100720c */ /* 0x000fc40003fc4070 */
[----:B------:R-:W-:Y:S02]  /*2220*/  ISETP.LT.AND P5, PT, R2, R93, P0 ;  /* 0x0000005d0200720c */ /* 0x000fe400007a1270 */
[----:B------:R-:W-:Y:S02]  /*2230*/  LEA.HI R0, R39, 0x1e, RZ, 0x1a ;  /* 0x0000001e27007811 */ /* 0x000fe400078fd0ff */
[----:B------:R-:W-:-:S03]  /*2240*/  PRMT R102, RZ, 0x7610, R102 ;  /* 0x00007610ff667816 */ /* 0x000fc60000000066 */
[--C-:B------:R-:W-:Y:S01]  /*2250*/  @!P2 IMAD.IADD R82, R82, 0x1, -R65.reuse ;  /* 0x000000015252a824 */ /* 0x100fe200078e0a41 */
[----:B------:R-:W-:Y:S01]  /*2260*/  ISETP.GE.AND P2, PT, R78, RZ, PT ;  /* 0x000000ff4e00720c */ /* 0x000fe20003f46270 */
[----:B------:R-:W-:Y:S02]  /*2270*/  IMAD R104, R0, UR14, RZ ;  /* 0x0000000e00687c24 */ /* 0x000fe4000f8e02ff */
[----:B------:R-:W-:Y:S01]  /*2280*/  @!P6 IMAD.IADD R84, R84, 0x1, -R65 ;  /* 0x000000015454e824 */ /* 0x000fe200078e0a41 */
[----:B------:R-:W-:Y:S01]  /*2290*/  IADD3 R78, P6, PT, R80, R87, RZ ;  /* 0x00000057504e7210 */ /* 0x000fe20007fde0ff */
[----:B------:R-:W5:Y:S01]  /*22a0*/  @P5 LDG.E.U8 R102, desc[UR18][R72.64] ;  /* 0x0000001248665981 */ /* 0x000f62000c1e1100 */
[----:B------:R-:W-:Y:S02]  /*22b0*/  ISETP.LT.AND P5, PT, R0, R93, P0 ;  /* 0x0000005d0000720c */ /* 0x000fe400007a1270 */
[----:B------:R-:W-:Y:S02]  /*22c0*/  LEA.HI.X.SX32 R79, R80, R85, 0x1, P6 ;  /* 0x00000055504f7211 */ /* 0x000fe400030f0eff */
[----:B------:R-:W-:-:S04]  /*22d0*/  IADD3 R80, P6, PT, R104, R87, RZ ;  /* 0x0000005768507210 */ /* 0x000fc80007fde0ff */
[----:B------:R-:W-:Y:S02]  /*22e0*/  LEA.HI.X.SX32 R81, R104, R85, 0x1, P6 ;  /* 0x0000005568517211 */ /* 0x000fe400030f0eff */
[----:B------:R-:W-:-:S06]  /*22f0*/  PRMT R104, RZ, 0x7610, R104 ;  /* 0x00007610ff687816 */ /* 0x000fcc0000000068 */
[----:B------:R-:W5:Y:S01]  /*2300*/  @P5 LDG.E.U8 R104, desc[UR18][R80.64] ;  /* 0x0000001250685981 */ /* 0x000f62000c1e1100 */
[----:B------:R-:W-:Y:S01]  /*2310*/  ISETP.GE.AND P5, PT, R90, RZ, PT ;  /* 0x000000ff5a00720c */ /* 0x000fe20003fa6270 */
[----:B------:R-:W-:Y:S01]  /*2320*/  IMAD.MOV.U32 R90, RZ, RZ, R82 ;  /* 0x000000ffff5a7224 */ /* 0x000fe200078e0052 */
[C---:B------:R-:W-:Y:S02]  /*2330*/  LOP3.LUT R65, R3.reuse, 0x6, RZ, 0xfc, !PT ;  /* 0x0000000603417812 */ /* 0x040fe400078efcff */
[----:B------:R-:W-:Y:S01]  /*2340*/  LOP3.LUT R82, R3, 0x16, RZ, 0xfc, !PT ;  /* 0x0000001603527812 */ /* 0x000fe200078efcff */
[----:B------:R-:W-:Y:S01]  /*2350*/  @!P2 IMAD.MOV R84, RZ, RZ, -R84 ;  /* 0x000000ffff54a224 */ /* 0x000fe200078e0a54 */
[-C--:B------:R-:W-:Y:S02]  /*2360*/  ISETP.LT.AND P4, PT, R32, R93.reuse, P0 ;  /* 0x0000005d2000720c */ /* 0x080fe40000781270 */
[-C--:B------:R-:W-:Y:S02]  /*2370*/  ISETP.LT.AND P6, PT, R65, R93.reuse, P0 ;  /* 0x0000005d4100720c */ /* 0x080fe400007c1270 */
[----:B------:R-:W-:-:S02]  /*2380*/  ISETP.LT.AND P0, PT, R82, R93, P0 ;  /* 0x0000005d5200720c */ /* 0x000fc40000701270 */
[----:B------:R-:W-:Y:S01]  /*2390*/  SEL R91, R83, R84, !P3 ;  /* 0x00000054535b7207 */ /* 0x000fe20005800000 */
[----:B------:R-:W-:Y:S01]  /*23a0*/  @!P5 IMAD.MOV R90, RZ, RZ, -R90 ;  /* 0x000000ffff5ad224 */ /* 0x000fe200078e0a5a */
[C---:B------:R-:W-:Y:S02]  /*23b0*/  IADD3 R84, P2, PT, R86.reuse, R87, RZ ;  /* 0x0000005756547210 */ /* 0x040fe40007f5e0ff */
[----:B------:R-:W-:Y:S01]  /*23c0*/  PRMT R116, RZ, 0x7610, R116 ;  /* 0x00007610ff747816 */ /* 0x000fe20000000074 */
[----:B------:R-:W-:Y:S01]  /*23d0*/  IMAD R87, R91, UR4, RZ ;  /* 0x000000045b577c24 */ /* 0x000fe2000f8e02ff */
[----:B------:R-:W-:Y:S02]  /*23e0*/  LEA.HI.X.SX32 R85, R86, R85, 0x1, P2 ;  /* 0x0000005556557211 */ /* 0x000fe400010f0eff */
[----:B------:R-:W-:-:S03]  /*23f0*/  SEL R83, R83, R90, !P3 ;  /* 0x0000005a53537207 */ /* 0x000fc60005800000 */
[----:B------:R-:W5:Y:S01]  /*2400*/  @P0 LDG.E.U8 R116, desc[UR18][R84.64] ;  /* 0x0000001254740981 */ /* 0x000f62000c1e1100 */
[-C--:B------:R-:W-:Y:S01]  /*2410*/  IADD3 R86, P0, PT, R87, R88.reuse, RZ ;  /* 0x0000005857567210 */ /* 0x080fe20007f1e0ff */
[----:B------:R-:W-:Y:S01]  /*2420*/  IMAD R83, R83, UR4, RZ ;  /* 0x0000000453537c24 */ /* 0x000fe2000f8e02ff */
[----:B------:R-:W-:Y:S02]  /*2430*/  PRMT R106, RZ, 0x7610, R106 ;  /* 0x00007610ff6a7816 */ /* 0x000fe4000000006a */
[----:B------:R-:W-:Y:S02]  /*2440*/  LEA.HI.X.SX32 R87, R87, R89, 0x1, P0 ;  /* 0x0000005957577211 */ /* 0x000fe400000f0eff */
[----:B------:R-:W-:Y:S02]  /*2450*/  IADD3 R88, P0, PT, R83, R88, RZ ;  /* 0x0000005853587210 */ /* 0x000fe40007f1e0ff */
[----:B------:R-:W-:Y:S01]  /*2460*/  PRMT R97, RZ, 0x7610, R97 ;  /* 0x00007610ff617816 */ /* 0x000fe20000000061 */
[----:B------:R-:W5:Y:S01]  /*2470*/  @P6 LDG.E.U8 R106, desc[UR18][R78.64] ;  /* 0x000000124e6a6981 */ /* 0x000f62000c1e1100 */
[----:B------:R-:W-:-:S02]  /*2480*/  PRMT R99, RZ, 0x7610, R99 ;  /* 0x00007610ff637816 */ /* 0x000fc40000000063 */
[----:B------:R-:W-:Y:S02]  /*2490*/  PRMT R101, RZ, 0x7610, R101 ;  /* 0x00007610ff657816 */ /* 0x000fe40000000065 */
[----:B------:R-:W-:Y:S01]  /*24a0*/  PRMT R103, RZ, 0x7610, R103 ;  /* 0x00007610ff677816 */ /* 0x000fe20000000067 */
[----:B------:R-:W5:Y:S01]  /*24b0*/  @P4 LDG.E.U8 R97, desc[UR18][R42.64] ;  /* 0x000000122a614981 */ /* 0x000f62000c1e1100 */
[----:B------:R-:W-:Y:S02]  /*24c0*/  PRMT R105, RZ, 0x7610, R105 ;  /* 0x00007610ff697816 */ /* 0x000fe40000000069 */
[----:B------:R-:W-:Y:S01]  /*24d0*/  PRMT R107, RZ, 0x7610, R107 ;  /* 0x00007610ff6b7816 */ /* 0x000fe2000000006b */
[----:B------:R-:W5:Y:S01]  /*24e0*/  @P4 LDG.E.U8 R99, desc[UR18][R46.64] ;  /* 0x000000122e634981 */ /* 0x000f62000c1e1100 */
[----:B------:R-:W-:Y:S02]  /*24f0*/  PRMT R109, RZ, 0x7610, R109 ;  /* 0x00007610ff6d7816 */ /* 0x000fe4000000006d */
[----:B------:R-:W-:Y:S01]  /*2500*/  PRMT R111, RZ, 0x7610, R111 ;  /* 0x00007610ff6f7816 */ /* 0x000fe2000000006f */
[----:B------:R-:W5:Y:S01]  /*2510*/  @P4 LDG.E.U8 R101, desc[UR18][R50.64] ;  /* 0x0000001232654981 */ /* 0x000f62000c1e1100 */
[----:B------:R-:W-:-:S02]  /*2520*/  PRMT R62, RZ, 0x7610, R62 ;  /* 0x00007610ff3e7816 */ /* 0x000fc4000000003e */
        /* <DEDUP_REMOVED lines=11> */
[----:B------:R-:W-:-:S03]  /*25e0*/  LEA.HI.X.SX32 R89, R83, R89, 0x1, P0 ;  /* 0x0000005953597211 */ /* 0x000fc600000f0eff */
[----:B------:R-:W5:Y:S04]  /*25f0*/  @P4 LDG.E.U8 R111, desc[UR18][R60.64] ;  /* 0x000000123c6f4981 */ /* 0x000f68000c1e1100 */
[----:B------:R-:W5:Y:S04]  /*2600*/  @P4 LDG.E.U8 R62, desc[UR18][R44.64] ;  /* 0x000000122c3e4981 */ /* 0x000f68000c1e1100 */
[----:B------:R-:W5:Y:S04]  /*2610*/  @P4 LDG.E.U8 R92, desc[UR18][R48.64] ;  /* 0x00000012305c4981 */ /* 0x000f68000c1e1100 */
[----:B------:R-:W5:Y:S04]  /*2620*/  @P4 LDG.E.U8 R94, desc[UR18][R66.64] ;  /* 0x00000012425e4981 */ /* 0x000f68000c1e1100 */
[----:B------:R-:W5:Y:S04]  /*2630*/  @P4 LDG.E.U8 R96, desc[UR18][R68.64] ;  /* 0x0000001244604981 */ /* 0x000f68000c1e1100 */
[----:B------:R-:W5:Y:S04]  /*2640*/  @P4 LDG.E.U8 R98, desc[UR18][R74.64] ;  /* 0x000000124a624981 */ /* 0x000f68000c1e1100 */
[----:B------:R-:W5:Y:S04]  /*2650*/  @P4 LDG.E.U8 R100, desc[UR18][R76.64] ;  /* 0x000000124c644981 */ /* 0x000f68000c1e1100 */
[----:B------:R-:W5:Y:S04]  /*2660*/  @P4 LDG.E.U8 R118, desc[UR18][R86.64] ;  /* 0x0000001256764981 */ /* 0x000f68000c1e1100 */
[----:B------:R-:W5:Y:S01]  /*2670*/  @P4 LDG.E.U8 R120, desc[UR18][R88.64] ;  /* 0x0000001258784981 */ /* 0x000f62000c1e1100 */
[----:B------:R-:W-:-:S04]  /*2680*/  @!UP1 UIADD3 UR4, UPT, UPT, -UR6, 0x100000, URZ ;  /* 0x0010000006049890 */ /* 0x000fc8000fffe1ff */
[----:B------:R-:W-:Y:S02]  /*2690*/  @!UP1 USHF.L.U32 UR5, UR4, 0xb, URZ ;  /* 0x0000000b04059899 */ /* 0x000fe400080006ff */
[----:B------:R-:W-:Y:S01]  /*26a0*/  @!UP1 USHF.L.U32 UR4, UR4, 0x1, URZ ;  /* 0x0000000104049899 */ /* 0x000fe200080006ff */
[----:B------:R-:W-:Y:S01]  /*26b0*/  VOTEU.ALL UP1, P1 ;  /* 0x0000000000ff7886 */ /* 0x000fe20000820000 */
[C---:B------:R-:W-:Y:S02]  /*26c0*/  LOP3.LUT R83, R36.reuse, 0x10, RZ, 0x3c, !PT ;  /* 0x0000001024537812 */ /* 0x040fe400078e3cff */
[C---:B------:R-:W-:Y:S02]  /*26d0*/  LOP3.LUT R90, R36.reuse, 0x20, RZ, 0x3c, !PT ;  /* 0x00000020245a7812 */ /* 0x040fe400078e3cff */
[----:B------:R-:W-:-:S06]  /*26e0*/  LOP3.LUT R91, R36, 0x30, RZ, 0x3c, !PT ;  /* 0x00000030245b7812 */ /* 0x000fcc00078e3cff */
[----:B------:R0:W1:Y:S01]  /*26f0*/  @!UP1 SYNCS.EXCH.64 URZ, [UR20+0x2008], UR4 ;  /* 0x0020080414ff95b2 */ /* 0x0000620008000100 */
[----:B----4-:R0:W-:Y:S04]  /*2700*/  STS.U8 [R36+UR20], R119 ;  /* 0x0000007724007988 */ /* 0x0101e80008000014 */
[----:B---3--:R0:W-:Y:S04]  /*2710*/  STS.U8 [R36+UR20+0x200], R117 ;  /* 0x0002007524007988 */ /* 0x0081e80008000014 */
[----:B--2---:R0:W-:Y:S04]  /*2720*/  STS.U8 [R36+UR20+0x400], R123 ;  /* 0x0004007b24007988 */ /* 0x0041e80008000014 */
[----:B-----5:R0:W-:Y:S04]  /*2730*/  STS.U8 [R36+UR20+0x600], R121 ;  /* 0x0006007924007988 */ /* 0x0201e80008000014 */
[----:B------:R0:W-:Y:S04]  /*2740*/  STS.U8 [R83+UR20+0x80], R110 ;  /* 0x0000806e53007988 */ /* 0x0001e80008000014 */
[----:B------:R0:W-:Y:S04]  /*2750*/  STS.U8 [R83+UR20+0x280], R112 ;  /* 0x0002807053007988 */ /* 0x0001e80008000014 */
[----:B------:R0:W-:Y:S04]  /*2760*/  STS.U8 [R83+UR20+0x480], R114 ;  /* 0x0004807253007988 */ /* 0x0001e80008000014 */
[----:B------:R0:W-:Y:S04]  /*2770*/  STS.U8 [R83+UR20+0x680], R108 ;  /* 0x0006806c53007988 */ /* 0x0001e80008000014 */
[----:B------:R0:W-:Y:S04]  /*2780*/  STS.U8 [R90+UR20+0x100], R63 ;  /* 0x0001003f5a007988 */ /* 0x0001e80008000014 */
[----:B------:R0:W-:Y:S01]  /*2790*/  STS.U8 [R90+UR20+0x300], R95 ;  /* 0x0003005f5a007988 */ /* 0x0001e20008000014 */
[----:B------:R-:W-:-:S04]  /*27a0*/  ISETP.NE.U32.AND P0, PT, RZ, UR7, PT ;  /* 0x00000007ff007c0c */ /* 0x000fc8000bf05070 */
[C---:B------:R-:W-:Y:S02]  /*27b0*/  ISETP.LT.OR P2, PT, R4.reuse, 0x20, P0 ;  /* 0x000000200400780c */ /* 0x040fe40000741670 */
[----:B------:R-:W-:Y:S01]  /*27c0*/  ISETP.GE.AND P3, PT, R4, 0x40, PT ;  /* 0x000000400400780c */ /* 0x000fe20003f66270 */
[----:B------:R0:W-:Y:S04]  /*27d0*/  STS.U8 [R90+UR20+0x500], R113 ;  /* 0x000500715a007988 */ /* 0x0001e80008000014 */
        /* <DEDUP_REMOVED lines=20> */
[----:B------:R0:W-:Y:S01]  /*2920*/  STS.U8 [R83+UR20+0xf80], R120 ;  /* 0x000f807853007988 */ /* 0x0001e20008000014 */
[----:B-1----:R1:W-:Y:S06]  /*2930*/  MEMBAR.ALL.CTA ;  /* 0x0000000000007992 */ /* 0x0023ec0000008000 */
[----:B-1----:R-:W1:Y:S02]  /*2940*/  FENCE.VIEW.ASYNC.S ;  /* 0x00000000000073c6 */ /* 0x002e640000000000 */
[----:B-1----:R-:W-:Y:S06]  /*2950*/  BAR.SYNC.DEFER_BLOCKING 0x0 ;  /* 0x0000000000007b1d */ /* 0x002fec0000010000 */
[----:B------:R-:W-:Y:S05]  /*2960*/  @P2 BRA `(.L_x_6) ;  /* 0x00000000003c2947 */ /* 0x000fea0003800000 */
[----:B0-----:R-:W-:Y:S02]  /*2970*/  UIADD3 UR4, UPT, UPT, UR20, 0x800, URZ ;  /* 0x0000080014047890 */ /* 0x001fe4000fffe0ff */
[----:B------:R-:W-:Y:S02]  /*2980*/  USHF.R.U32.HI UR6, URZ, 0x4, UR20 ;  /* 0x00000004ff067899 */ /* 0x000fe40008011614 */
[----:B------:R-:W-:Y:S02]  /*2990*/  USHF.R.U32.HI UR4, URZ, 0x4, UR4 ;  /* 0x00000004ff047899 */ /* 0x000fe40008011604 */
[----:B------:R-:W-:Y:S02]  /*29a0*/  USGXT.U32 UR6, UR6, 0xe ;  /* 0x0000000e0606789a */ /* 0x000fe40008000000 */
[----:B------:R-:W-:Y:S01]  /*29b0*/  USGXT.U32 UR8, UR4, 0xe ;  /* 0x0000000e0408789a */ /* 0x000fe20008000000 */
[----:B------:R-:W-:Y:S02]  /*29c0*/  UMOV UR5, URZ ;  /* 0x000000ff00057c82 */ /* 0x000fe40008000000 */
[----:B------:R-:W-:Y:S01]  /*29d0*/  UMOV UR4, UR10 ;  /* 0x0000000a00047c82 */ /* 0x000fe20008000000 */
[----:B------:R-:W-:Y:S01]  /*29e0*/  UMOV UR16, 0x0 ;  /* 0x0000000000107882 */ /* 0x000fe20000000000 */
[----:B------:R-:W-:Y:S01]  /*29f0*/  UMOV UR17, 0x4108490 ;  /* 0x0410849000117882 */ /* 0x000fe20000000000 */
[----:B------:R-:W-:Y:S01]  /*2a00*/  UMOV UR7, 0x80004020 ;  /* 0x8000402000077882 */ /* 0x000fe20000000000 */
[----:B------:R-:W-:Y:S01]  /*2a10*/  UMOV UR9, 0xc0004010 ;  /* 0xc000401000097882 */ /* 0x000fe20000000000 */
[----:B------:R-:W-:Y:S01]  /*2a20*/  UMOV UR4, UR4 ;  /* 0x0000000400047c82 */ /* 0x000fe20008000000 */
[----:B------:R1:W-:Y:S01]  /*2a30*/  UTCQMMA gdesc[UR6], gdesc[UR8], tmem[UR21], tmem[UR16], idesc[UR17], !UPT ;  /* 0x00ff1008060075ea */ /* 0x0003e2000f800315 */
[----:B------:R1:W-:Y:S01]  /*2a40*/  UTCBAR [UR4], URZ ;  /* 0x000000ff040073e9 */ /* 0x0003e200080000ff */
[----:B------:R-:W-:-:S02]  /*2a50*/  NOP ;  /* 0x0000000000007918 */ /* 0x000fc40000000000 */
.L_x_6:
[----:B01----:R-:W-:Y:S01]  /*2a60*/  UMOV UR4, URZ ;  /* 0x000000ff00047c82 */ /* 0x003fe20008000000 */
[----:B------:R-:W-:Y:S05]  /*2a70*/  @!P3 BRA `(.L_x_7) ;  /* 0x0000000c00bcb947 */ /* 0x000fea0003800000 */
[----:B------:R-:W-:Y:S01]  /*2a80*/  SHF.R.S32.HI R63, RZ, 0x1f, R4 ;  /* 0x0000001fff3f7819 */ /* 0x000fe20000011404 */
[----:B------:R-:W-:Y:S01]  /*2a90*/  UIADD3 UR5, UPT, UPT, UR20, 0x1800, URZ ;  /* 0x0000180014057890 */ /* 0x000fe2000fffe0ff */
[----:B------:R-:W-:Y:S01]  /*2aa0*/  VIADD R93, R93, 0xffffffe0 ;  /* 0xffffffe05d5d7836 */ /* 0x000fe20000000000 */
[----:B------:R-:W-:Y:S01]  /*2ab0*/  UIADD3 UR4, UPT, UPT, UR20, 0x1000, URZ ;  /* 0x0000100014047890 */ /* 0x000fe2000fffe0ff */
[----:B------:R-:W-:Y:S01]  /*2ac0*/  LEA.HI R63, R63, R4, RZ, 0x5 ;  /* 0x000000043f3f7211 */ /* 0x000fe200078f28ff */
[----:B------:R-:W-:Y:S01]  /*2ad0*/  USHF.R.U32.HI UR5, URZ, 0x4, UR5 ;  /* 0x00000004ff057899 */ /* 0x000fe20008011605 */
[----:B------:R-:W-:Y:S01]  /*2ae0*/  IMAD.MOV.U32 R62, RZ, RZ, RZ ;  /* 0x000000ffff3e7224 */ /* 0x000fe200078e00ff */
[----:B------:R-:W-:Y:S01]  /*2af0*/  USHF.L.U32 UR14, UR14, 0x5, URZ ;  /* 0x000000050e0e7899 */ /* 0x000fe200080006ff */
[----:B------:R-:W-:Y:S01]  /*2b00*/  SHF.R.S32.HI R63, RZ, 0x5, R63 ;  /* 0x00000005ff3f7819 */ /* 0x000fe2000001143f */
[----:B------:R-:W-:Y:S02]  /*2b10*/  USHF.L.U32 UR15, UR15, 0x5, URZ ;  /* 0x000000050f0f7899 */ /* 0x000fe400080006ff */
[----:B------:R-:W-:Y:S01]  /*2b20*/  USHF.R.U32.HI UR4, URZ, 0x4, UR4 ;  /* 0x00000004ff047899 */ /* 0x000fe20008011604 */
[----:B------:R-:W-:Y:S01]  /*2b30*/  VIMNMX R63, PT, PT, R63, 0x2, !PT ;  /* 0x000000023f3f7848 */ /* 0x000fe20007fe0100 */
[----:B------:R-:W-:-:S02]  /*2b40*/  USGXT.U32 UR16, UR5, 0xe ;  /* 0x0000000e0510789a */ /* 0x000fc40008000000 */
[----:B------:R-:W-:Y:S02]  /*2b50*/  USHF.R.S32.HI UR22, URZ, 0x1f, UR14 ;  /* 0x0000001fff167899 */ /* 0x000fe4000801140e */
[----:B------:R-:W-:Y:S01]  /*2b60*/  VIADD R92, R63, 0xffffffff ;  /* 0xffffffff3f5c7836 */ /* 0x000fe20000000000 */
[----:B------:R-:W-:Y:S02]  /*2b70*/  USHF.R.S32.HI UR23, URZ, 0x1f, UR15 ;  /* 0x0000001fff177899 */ /* 0x000fe4000801140f */
[----:B------:R-:W-:Y:S01]  /*2b80*/  USGXT.U32 UR8, UR4, 0xe ;  /* 0x0000000e0408789a */ /* 0x000fe20008000000 */
[----:B------:R-:W-:Y:S01]  /*2b90*/  UMOV UR13, UR10 ;  /* 0x0000000a000d7c82 */ /* 0x000fe20008000000 */
[----:B------:R-:W-:Y:S01]  /*2ba0*/  UMOV UR17, 0x1 ;  /* 0x0000000100117882 */ /* 0x000fe20000000000 */
[----:B------:R-:W-:-:S09]  /*2bb0*/  UMOV UR5, URZ ;  /* 0x000000ff00057c82 */ /* 0x000fd20008000000 */
.L_x_10:
[----:B------:R-:W-:Y:S01]  /*2bc0*/  IADD3 R76, P3, PT, R76, UR15, RZ ;  /* 0x0000000f4c4c7c10 */ /* 0x000fe2000ff7e0ff */
[----:B------:R-:W-:Y:S01]  /*2bd0*/  IMAD.U32 R62, R62, -0x80000000, RZ ;  /* 0x800000003e3e7824 */ /* 0x000fe200078e00ff */
[----:B------:R-:W-:Y:S02]  /*2be0*/  IADD3 R86, P2, PT, R86, UR15, RZ ;  /* 0x0000000f56567c10 */ /* 0x000fe4000ff5e0ff */
[----:B------:R-:W-:Y:S02]  /*2bf0*/  IADD3.X R77, PT, PT, R77, UR23, RZ, P3, !PT ;  /* 0x000000174d4d7c10 */ /* 0x000fe40009ffe4ff */
[----:B------:R-:W-:Y:S02]  /*2c00*/  IADD3 R52, P3, PT, R52, UR15, RZ ;  /* 0x0000000f34347c10 */ /* 0x000fe4000ff7e0ff */
[----:B------:R-:W-:Y:S02]  /*2c10*/  IADD3.X R87, PT, PT, R87, UR23, RZ, P2, !PT ;  /* 0x0000001757577c10 */ /* 0x000fe400097fe4ff */
[----:B------:R-:W-:-:S02]  /*2c20*/  IADD3.X R53, PT, PT, R53, UR23, RZ, P3, !PT ;  /* 0x0000001735357c10 */ /* 0x000fc40009ffe4ff */
[----:B------:R-:W-:Y:S02]  /*2c30*/  IADD3 R44, P3, PT, R44, UR15, RZ ;  /* 0x0000000f2c2c7c10 */ /* 0x000fe4000ff7e0ff */
[----:B------:R-:W-:Y:S02]  /*2c40*/  IADD3 R88, P6, PT, R88, UR15, RZ ;  /* 0x0000000f58587c10 */ /* 0x000fe4000ffde0ff */
[----:B------:R-:W-:Y:S02]  /*2c50*/  IADD3.X R45, PT, PT, R45, UR23, RZ, P3, !PT ;  /* 0x000000172d2d7c10 */ /* 0x000fe40009ffe4ff */
[----:B------:R-:W-:Y:S02]  /*2c60*/  IADD3 R60, P5, PT, R60, UR15, RZ ;  /* 0x0000000f3c3c7c10 */ /* 0x000fe4000ffbe0ff */
[----:B------:R-:W-:Y:S02]  /*2c70*/  IADD3 R58, P4, PT, R58, UR15, RZ ;  /* 0x0000000f3a3a7c10 */ /* 0x000fe4000ff9e0ff */
[----:B------:R-:W-:-:S02]  /*2c80*/  IADD3 R54, P2, PT, R54, UR15, RZ ;  /* 0x0000000f36367c10 */ /* 0x000fc4000ff5e0ff */
[----:B0-----:R-:W0:Y:S01]  /*2c90*/  SYNCS.PHASECHK.TRANS64.TRYWAIT P3, [UR13], R62 ;  /* 0x0000003eff0075a7 */ /* 0x001e22000806110d */
[----:B------:R-:W-:Y:S02]  /*2ca0*/  IADD3.X R89, PT, PT, R89, UR23, RZ, P6, !PT ;  /* 0x0000001759597c10 */ /* 0x000fe4000b7fe4ff */
[----:B------:R-:W-:Y:S02]  /*2cb0*/  IADD3.X R61, PT, PT, R61, UR23, RZ, P5, !PT ;  /* 0x000000173d3d7c10 */ /* 0x000fe4000affe4ff */
[----:B------:R-:W-:Y:S02]  /*2cc0*/  IADD3.X R59, PT, PT, R59, UR23, RZ, P4, !PT ;  /* 0x000000173b3b7c10 */ /* 0x000fe4000a7fe4ff */
[----:B------:R-:W-:Y:S02]  /*2cd0*/  IADD3.X R55, PT, PT, R55, UR23, RZ, P2, !PT ;  /* 0x0000001737377c10 */ /* 0x000fe400097fe4ff */
[----:B------:R-:W-:Y:S02]  /*2ce0*/  IADD3 R56, P6, PT, R56, UR15, RZ ;  /* 0x0000000f38387c10 */ /* 0x000fe4000ffde0ff */
[----:B------:R-:W-:-:S02]  /*2cf0*/  IADD3 R74, P5, PT, R74, UR15, RZ ;  /* 0x0000000f4a4a7c10 */ /* 0x000fc4000ffbe0ff */
[----:B------:R-:W-:Y:S02]  /*2d00*/  IADD3 R68, P4, PT, R68, UR15, RZ ;  /* 0x0000000f44447c10 */ /* 0x000fe4000ff9e0ff */
[----:B------:R-:W-:Y:S02]  /*2d10*/  IADD3 R48, P2, PT, R48, UR15, RZ ;  /* 0x0000000f30307c10 */ /* 0x000fe4000ff5e0ff */
[----:B------:R-:W-:Y:S02]  /*2d20*/  IADD3.X R57, PT, PT, R57, UR23, RZ, P6, !PT ;  /* 0x0000001739397c10 */ /* 0x000fe4000b7fe4ff */
[----:B------:R-:W-:Y:S02]  /*2d30*/  IADD3.X R75, PT, PT, R75, UR23, RZ, P5, !PT ;  /* 0x000000174b4b7c10 */ /* 0x000fe4000affe4ff */
[----:B------:R-:W-:Y:S02]  /*2d40*/  IADD3.X R69, PT, PT, R69, UR23, RZ, P4, !PT ;  /* 0x0000001745457c10 */ /* 0x000fe4000a7fe4ff */
[----:B------:R-:W-:-:S02]  /*2d50*/  IADD3.X R49, PT, PT, R49, UR23, RZ, P2, !PT ;  /* 0x0000001731317c10 */ /* 0x000fc400097fe4ff */
[----:B------:R-:W-:Y:S02]  /*2d60*/  IADD3 R66, P6, PT, R66, UR15, RZ ;  /* 0x0000000f42427c10 */ /* 0x000fe4000ffde0ff */
[----:B------:R-:W-:Y:S02]  /*2d70*/  IADD3 R50, P5, PT, R50, UR15, RZ ;  /* 0x0000000f32327c10 */ /* 0x000fe4000ffbe0ff */
[----:B------:R-:W-:Y:S02]  /*2d80*/  IADD3 R46, P4, PT, R46, UR15, RZ ;  /* 0x0000000f2e2e7c10 */ /* 0x000fe4000ff9e0ff */
[----:B------:R-:W-:Y:S02]  /*2d90*/  IADD3 R70, P2, PT, R70, UR14, RZ ;  /* 0x0000000e46467c10 */ /* 0x000fe4000ff5e0ff */
[----:B------:R-:W-:Y:S02]  /*2da0*/  IADD3.X R67, PT, PT, R67, UR23, RZ, P6, !PT ;  /* 0x0000001743437c10 */ /* 0x000fe4000b7fe4ff */
[----:B------:R-:W-:-:S02]  /*2db0*/  IADD3.X R51, PT, PT, R51, UR23, RZ, P5, !PT ;  /* 0x0000001733337c10 */ /* 0x000fc4000affe4ff */
[----:B------:R-:W-:Y:S02]  /*2dc0*/  IADD3.X R47, PT, PT, R47, UR23, RZ, P4, !PT ;  /* 0x000000172f2f7c10 */ /* 0x000fe4000a7fe4ff */
[----:B------:R-:W-:Y:S02]  /*2dd0*/  IADD3.X R71, PT, PT, R71, UR22, RZ, P2, !PT ;  /* 0x0000001647477c10 */ /* 0x000fe400097fe4ff */
[----:B------:R-:W-:Y:S02]  /*2de0*/  IADD3 R42, P6, PT, R42, UR15, RZ ;  /* 0x0000000f2a2a7c10 */ /* 0x000fe4000ffde0ff */
[----:B------:R-:W-:Y:S02]  /*2df0*/  IADD3 R80, P5, PT, R80, UR14, RZ ;  /* 0x0000000e50507c10 */ /* 0x000fe4000ffbe0ff */
[----:B------:R-:W-:Y:S02]  /*2e00*/  IADD3 R26, P4, PT, R26, UR14, RZ ;  /* 0x0000000e1a1a7c10 */ /* 0x000fe4000ff9e0ff */
[----:B------:R-:W-:-:S02]  /*2e10*/  IADD3 R40, P2, PT, R40, UR14, RZ ;  /* 0x0000000e28287c10 */ /* 0x000fc4000ff5e0ff */
        /* <DEDUP_REMOVED lines=28> */
[-C--:B------:R-:W-:Y:S02]  /*2fe0*/  ISETP.GE.AND P6, PT, R3, R93.reuse, PT ;  /* 0x0000005d0300720c */ /* 0x080fe40003fc6270 */
[----:B------:R-:W-:-:S02]  /*2ff0*/  ISETP.GE.AND P5, PT, R5, R93, PT ;  /* 0x0000005d0500720c */ /* 0x000fc40003fa6270 */
[----:B------:R-:W-:Y:S01]  /*3000*/  PRMT R125, RZ, 0x7610, R125 ;  /* 0x00007610ff7d7816 */ /* 0x000fe2000000007d */
[----:B0-----:R-:W-:Y:S10]  /*3010*/  @!P3 BRA `(.L_x_8) ;  /* 0x00000020006cb947 */ /* 0x001ff40003800000 */
.L_x_16:
[-C--:B------:R-:W-:Y:S01]  /*3020*/  ISETP.GE.AND P2, PT, R6, R93.reuse, PT ;  /* 0x0000005d0600720c */ /* 0x080fe20003f46270 */
[----:B------:R-:W2:Y:S01]  /*3030*/  @!P6 LDG.E.U8 R125, desc[UR18][R8.64] ;  /* 0x00000012087de981 */ /* 0x000ea2000c1e1100 */
[-C--:B------:R-:W-:Y:S02]  /*3040*/  ISETP.GE.AND P3, PT, R7, R93.reuse, PT ;  /* 0x0000005d0700720c */ /* 0x080fe40003f66270 */
[----:B------:R-:W-:Y:S02]  /*3050*/  PRMT R123, RZ, 0x7610, R123 ;  /* 0x00007610ff7b7816 */ /* 0x000fe4000000007b */
[----:B------:R-:W-:Y:S02]  /*3060*/  PRMT R121, RZ, 0x7610, R121 ;  /* 0x00007610ff797816 */ /* 0x000fe40000000079 */
[----:B------:R-:W-:Y:S02]  /*3070*/  PRMT R119, RZ, 0x7610, R119 ;  /* 0x00007610ff777816 */ /* 0x000fe40000000077 */
[----:B------:R-:W3:Y:S01]  /*3080*/  @!P5 LDG.E.U8 R123, desc[UR18][R10.64] ;  /* 0x000000120a7bd981 */ /* 0x000ee2000c1e1100 */
[----:B------:R-:W-:-:S03]  /*3090*/  ISETP.GE.AND P5, PT, R29, R93, PT ;  /* 0x0000005d1d00720c */ /* 0x000fc60003fa6270 */
[----:B------:R-:W4:Y:S01]  /*30a0*/  @!P2 LDG.E.U8 R121, desc[UR18][R12.64] ;  /* 0x000000120c79a981 */ /* 0x000f22000c1e1100 */
[----:B------:R-:W-:-:S03]  /*30b0*/  ISETP.GE.AND P2, PT, R16, R93, PT ;  /* 0x0000005d1000720c */ /* 0x000fc60003f46270 */
[----:B------:R-:W5:Y:S01]  /*30c0*/  @!P3 LDG.E.U8 R119, desc[UR18][R14.64] ;  /* 0x000000120e77b981 */ /* 0x000f62000c1e1100 */
[-C--:B------:R-:W-:Y:S02]  /*30d0*/  ISETP.GE.AND P3, PT, R28, R93.reuse, PT ;  /* 0x0000005d1c00720c */ /* 0x080fe40003f66270 */
[----:B------:R-:W-:Y:S02]  /*30e0*/  PRMT R94, RZ, 0x7610, R94 ;  /* 0x00007610ff5e7816 */ /* 0x000fe4000000005e */
[----:B------:R-:W-:Y:S02]  /*30f0*/  PRMT R95, RZ, 0x7610, R95 ;  /* 0x00007610ff5f7816 */ /* 0x000fe4000000005f */
[----:B------:R-:W-:Y:S02]  /*3100*/  PRMT R97, RZ, 0x7610, R97 ;  /* 0x00007610ff617816 */ /* 0x000fe40000000061 */
[-C--:B------:R-:W-:Y:S01]  /*3110*/  ISETP.GE.AND P4, PT, R17, R93.reuse, PT ;  /* 0x0000005d1100720c */ /* 0x080fe20003f86270 */
[----:B------:R-:W5:Y:S01]  /*3120*/  @!P2 LDG.E.U8 R94, desc[UR18][R18.64] ;  /* 0x00000012125ea981 */ /* 0x000f62000c1e1100 */
[----:B------:R-:W-:-:S02]  /*3130*/  ISETP.GE.AND P2, PT, R2, R93, PT ;  /* 0x0000005d0200720c */ /* 0x000fc40003f46270 */
[----:B------:R-:W-:Y:S01]  /*3140*/  PRMT R98, RZ, 0x7610, R98 ;  /* 0x00007610ff627816 */ /* 0x000fe20000000062 */
[----:B------:R-:W5:Y:S01]  /*3150*/  @!P3 LDG.E.U8 R95, desc[UR18][R30.64] ;  /* 0x000000121e5fb981 */ /* 0x000f62000c1e1100 */
[-C--:B------:R-:W-:Y:S02]  /*3160*/  ISETP.GE.AND P3, PT, R22, R93.reuse, PT ;  /* 0x0000005d1600720c */ /* 0x080fe40003f66270 */
[----:B------:R-:W-:Y:S01]  /*3170*/  PRMT R100, RZ, 0x7610, R100 ;  /* 0x00007610ff647816 */ /* 0x000fe20000000064 */
[----:B------:R-:W5:Y:S01]  /*3180*/  @!P5 LDG.E.U8 R97, desc[UR18][R34.64] ;  /* 0x000000122261d981 */ /* 0x000f62000c1e1100 */
[----:B------:R-:W-:Y:S02]  /*3190*/  ISETP.GE.AND P5, PT, R33, R93, PT ;  /* 0x0000005d2100720c */ /* 0x000fe40003fa6270 */
[----:B------:R-:W-:Y:S01]  /*31a0*/  PRMT R102, RZ, 0x7610, R102 ;  /* 0x00007610ff667816 */ /* 0x000fe20000000066 */
[----:B------:R-:W5:Y:S01]  /*31b0*/  @!P4 LDG.E.U8 R98, desc[UR18][R20.64] ;  /* 0x000000121462c981 */ /* 0x000f62000c1e1100 */
[----:B------:R-:W-:-:S02]  /*31c0*/  PRMT R99, RZ, 0x7610, R99 ;  /* 0x00007610ff637816 */ /* 0x000fc40000000063 */
[-C--:B------:R-:W-:Y:S01]  /*31d0*/  ISETP.GE.AND P6, PT, R65, R93.reuse, PT ;  /* 0x0000005d4100720c */ /* 0x080fe20003fc6270 */
[----:B------:R-:W5:Y:S01]  /*31e0*/  @!P2 LDG.E.U8 R100, desc[UR18][R72.64] ;  /* 0x000000124864a981 */ /* 0x000f62000c1e1100 */
[-C--:B------:R-:W-:Y:S02]  /*31f0*/  ISETP.GE.AND P4, PT, R82, R93.reuse, PT ;  /* 0x0000005d5200720c */ /* 0x080fe40003f86270 */
[-C--:B------:R-:W-:Y:S01]  /*3200*/  ISETP.GE.AND P2, PT, R64, R93.reuse, PT ;  /* 0x0000005d4000720c */ /* 0x080fe20003f46270 */
[----:B------:R-:W5:Y:S01]  /*3210*/  @!P3 LDG.E.U8 R102, desc[UR18][R24.64] ;  /* 0x000000121866b981 */ /* 0x000f62000c1e1100 */
[----:B------:R-:W-:-:S03]  /*3220*/  ISETP.GE.AND P3, PT, R23, R93, PT ;  /* 0x0000005d1700720c */ /* 0x000fc60003f66270 */
[----:B------:R-:W5:Y:S01]  /*3230*/  @!P5 LDG.E.U8 R99, desc[UR18][R40.64] ;  /* 0x000000122863d981 */ /* 0x000f62000c1e1100 */
[----:B------:R-:W-:Y:S02]  /*3240*/  ISETP.GE.AND P5, PT, R0, R93, PT ;  /* 0x0000005d0000720c */ /* 0x000fe40003fa6270 */
[----:B------:R-:W-:Y:S02]  /*3250*/  PRMT R96, RZ, 0x7610, R96 ;  /* 0x00007610ff607816 */ /* 0x000fe40000000060 */
[----:B------:R-:W-:Y:S02]  /*3260*/  PRMT R104, RZ, 0x7610, R104 ;  /* 0x00007610ff687816 */ /* 0x000fe40000000068 */
[----:B------:R-:W-:Y:S02]  /*3270*/  PRMT R106, RZ, 0x7610, R106 ;  /* 0x00007610ff6a7816 */ /* 0x000fe4000000006a */
[----:B------:R-:W-:Y:S01]  /*3280*/  PRMT R101, RZ, 0x7610, R101 ;  /* 0x00007610ff657816 */ /* 0x000fe20000000065 */
[----:B------:R-:W5:Y:S01]  /*3290*/  @!P6 LDG.E.U8 R96, desc[UR18][R78.64] ;  /* 0x000000124e60e981 */ /* 0x000f62000c1e1100 */
[----:B------:R-:W-:-:S03]  /*32a0*/  PRMT R108, RZ, 0x7610, R108 ;  /* 0x00007610ff6c7816 */ /* 0x000fc6000000006c */
[----:B------:R-:W5:Y:S04]  /*32b0*/  @!P4 LDG.E.U8 R104, desc[UR18][R84.64] ;  /* 0x000000125468c981 */ /* 0x000f68000c1e1100 */
[----:B------:R-:W5:Y:S04]  /*32c0*/  @!P3 LDG.E.U8 R106, desc[UR18][R26.64] ;  /* 0x000000121a6ab981 */ /* 0x000f68000c1e1100 */
[----:B------:R-:W5:Y:S04]  /*32d0*/  @!P2 LDG.E.U8 R101, desc[UR18][R70.64] ;  /* 0x000000124665a981 */ /* 0x000f68000c1e1100 */
[----:B------:R-:W5:Y:S01]  /*32e0*/  @!P5 LDG.E.U8 R108, desc[UR18][R80.64] ;  /* 0x00000012506cd981 */ /* 0x000f62000c1e1100 */
[----:B------:R-:W-:Y:S01]  /*32f0*/  BAR.SYNC.DEFER_BLOCKING 0x0 ;  /* 0x0000000000007b1d */ /* 0x000fe20000010000 */
[----:B------:R-:W-:-:S02]  /*3300*/  ISETP.GE.AND P4, PT, R32, R93, PT ;  /* 0x0000005d2000720c */ /* 0x000fc40003f86270 */
[----:B------:R-:W-:Y:S02]  /*3310*/  PRMT R116, RZ, 0x7610, R116 ;  /* 0x00007610ff747816 */ /* 0x000fe40000000074 */
[----:B------:R-:W-:-:S09]  /*3320*/  PRMT R118, RZ, 0x7610, R118 ;  /* 0x00007610ff767816 */ /* 0x000fd20000000076 */
[----:B------:R-:W-:Y:S02]  /*3330*/  @!P4 IMAD.MOV.U32 R62, RZ, RZ, R68 ;  /* 0x000000ffff3ec224 */ /* 0x000fe400078e0044 */
[----:B------:R-:W-:Y:S01]  /*3340*/  @!P4 IMAD.MOV.U32 R63, RZ, RZ, R69 ;  /* 0x000000ffff3fc224 */ /* 0x000fe200078e0045 */
[----:B------:R-:W-:-:S04]  /*3350*/  PRMT R120, RZ, 0x7610, R120 ;  /* 0x00007610ff787816 */ /* 0x000fc80000000078 */
[----:B------:R0:W5:Y:S02]  /*3360*/  @!P4 LDG.E.U8 R116, desc[UR18][R62.64] ;  /* 0x000000123e74c981 */ /* 0x000164000c1e1100 */
[----:B0-----:R-:W-:Y:S02]  /*3370*/  @!P4 IMAD.MOV.U32 R62, RZ, RZ, R74 ;  /* 0x000000ffff3ec224 */ /* 0x001fe400078e004a */
[----:B------:R-:W-:-:S05]  /*3380*/  @!P4 IMAD.MOV.U32 R63, RZ, RZ, R75 ;  /* 0x000000ffff3fc224 */ /* 0x000fca00078e004b */
[----:B------:R0:W5:Y:S01]  /*3390*/  @!P4 LDG.E.U8 R118, desc[UR18][R62.64] ;  /* 0x000000123e76c981 */ /* 0x000162000c1e1100 */
[----:B------:R-:W-:Y:S01]  /*33a0*/  PRMT R122, RZ, 0x7610, R122 ;  /* 0x00007610ff7a7816 */ /* 0x000fe2000000007a */
[----:B0-----:R-:W-:Y:S02]  /*33b0*/  @!P4 IMAD.MOV.U32 R62, RZ, RZ, R76 ;  /* 0x000000ffff3ec224 */ /* 0x001fe400078e004c */
[----:B------:R-:W-:-:S05]  /*33c0*/  @!P4 IMAD.MOV.U32 R63, RZ, RZ, R77 ;  /* 0x000000ffff3fc224 */ /* 0x000fca00078e004d */
[----:B------:R0:W5:Y:S01]  /*33d0*/  @!P4 LDG.E.U8 R120, desc[UR18][R62.64] ;  /* 0x000000123e78c981 */ /* 0x000162000c1e1100 */
[----:B------:R-:W-:Y:S02]  /*33e0*/  PRMT R103, RZ, 0x7610, R103 ;  /* 0x00007610ff677816 */ /* 0x000fe40000000067 */
[----:B------:R-:W-:Y:S02]  /*33f0*/  PRMT R105, RZ, 0x7610, R105 ;  /* 0x00007610ff697816 */ /* 0x000fe40000000069 */
[----:B------:R-:W-:Y:S02]  /*3400*/  PRMT R107, RZ, 0x7610, R107 ;  /* 0x00007610ff6b7816 */ /* 0x000fe4000000006b */
[----:B------:R-:W-:Y:S01]  /*3410*/  PRMT R109, RZ, 0x7610, R109 ;  /* 0x00007610ff6d7816 */ /* 0x000fe2000000006d */
[----:B------:R-:W5:Y:S01]  /*3420*/  @!P4 LDG.E.U8 R103, desc[UR18][R42.64] ;  /* 0x000000122a67c981 */ /* 0x000f62000c1e1100 */
[----:B0-----:R-:W-:Y:S02]  /*3430*/  @!P4 IMAD.MOV.U32 R62, RZ, RZ, R86 ;  /* 0x000000ffff3ec224 */ /* 0x001fe400078e0056 */
[----:B------:R-:W-:Y:S01]  /*3440*/  @!P4 IMAD.MOV.U32 R63, RZ, RZ, R87 ;  /* 0x000000ffff3fc224 */ /* 0x000fe200078e0057 */
[----:B------:R-:W-:Y:S01]  /*3450*/  PRMT R111, RZ, 0x7610, R111 ;  /* 0x00007610ff6f7816 */ /* 0x000fe2000000006f */
[----:B------:R-:W5:Y:S01]  /*3460*/  @!P4 LDG.E.U8 R105, desc[UR18][R46.64] ;  /* 0x000000122e69c981 */ /* 0x000f62000c1e1100 */
[----:B------:R-:W-:-:S02]  /*3470*/  PRMT R113, RZ, 0x7610, R113 ;  /* 0x00007610ff717816 */ /* 0x000fc40000000071 */
[----:B------:R-:W-:Y:S01]  /*3480*/  PRMT R115, RZ, 0x7610, R115 ;  /* 0x00007610ff737816 */ /* 0x000fe20000000073 */
[----:B------:R0:W5:Y:S01]  /*3490*/  @!P4 LDG.E.U8 R122, desc[UR18][R62.64] ;  /* 0x000000123e7ac981 */ /* 0x000162000c1e1100 */
[----:B------:R-:W-:Y:S02]  /*34a0*/  PRMT R117, RZ, 0x7610, R117 ;  /* 0x00007610ff757816 */ /* 0x000fe40000000075 */
[----:B------:R-:W-:Y:S01]  /*34b0*/  PRMT R110, RZ, 0x7610, R110 ;  /* 0x00007610ff6e7816 */ /* 0x000fe2000000006e */
[----:B------:R-:W5:Y:S01]  /*34c0*/  @!P4 LDG.E.U8 R107, desc[UR18][R50.64] ;  /* 0x00000012326bc981 */ /* 0x000f62000c1e1100 */
[----:B------:R-:W-:Y:S02]  /*34d0*/  PRMT R112, RZ, 0x7610, R112 ;  /* 0x00007610ff707816 */ /* 0x000fe40000000070 */
[----:B------:R-:W-:Y:S01]  /*34e0*/  PRMT R114, RZ, 0x7610, R114 ;  /* 0x00007610ff727816 */ /* 0x000fe20000000072 */
[----:B------:R-:W5:Y:S01]  /*34f0*/  @!P4 LDG.E.U8 R109, desc[UR18][R52.64] ;  /* 0x00000012346dc981 */ /* 0x000f62000c1e1100 */
[----:B------:R-:W-:Y:S01]  /*3500*/  PRMT R124, RZ, 0x7610, R124 ;  /* 0x00007610ff7c7816 */ /* 0x000fe2000000007c */
[----:B0-----:R-:W-:-:S02]  /*3510*/  @!P4 IMAD.MOV.U32 R62, RZ, RZ, R88 ;  /* 0x000000ffff3ec224 */ /* 0x001fc400078e0058 */
[----:B------:R-:W-:Y:S01]  /*3520*/  @!P4 IMAD.MOV.U32 R63, RZ, RZ, R89 ;  /* 0x000000ffff3fc224 */ /* 0x000fe200078e0059 */
[----:B------:R-:W5:Y:S04]  /*3530*/  @!P4 LDG.E.U8 R111, desc[UR18][R54.64] ;  /* 0x00000012366fc981 */ /* 0x000f68000c1e1100 */
[----:B------:R-:W5:Y:S04]  /*3540*/  @!P4 LDG.E.U8 R113, desc[UR18][R56.64] ;  /* 0x000000123871c981 */ /* 0x000f68000c1e1100 */
[----:B------:R-:W5:Y:S04]  /*3550*/  @!P4 LDG.E.U8 R115, desc[UR18][R58.64] ;  /* 0x000000123a73c981 */ /* 0x000f68000c1e1100 */
[----:B------:R-:W5:Y:S04]  /*3560*/  @!P4 LDG.E.U8 R117, desc[UR18][R60.64] ;  /* 0x000000123c75c981 */ /* 0x000f68000c1e1100 */
[----:B------:R-:W5:Y:S04]  /*3570*/  @!P4 LDG.E.U8 R110, desc[UR18][R44.64] ;  /* 0x000000122c6ec981 */ /* 0x000f68000c1e1100 */
[----:B------:R-:W5:Y:S04]  /*3580*/  @!P4 LDG.E.U8 R112, desc[UR18][R48.64] ;  /* 0x000000123070c981 */ /* 0x000f68000c1e1100 */
[----:B------:R-:W5:Y:S04]  /*3590*/  @!P4 LDG.E.U8 R114, desc[UR18][R66.64] ;  /* 0x000000124272c981 */ /* 0x000f68000c1e1100 */
[----:B------:R-:W5:Y:S01]  /*35a0*/  @!P4 LDG.E.U8 R124, desc[UR18][R62.64] ;  /* 0x000000123e7cc981 */ /* 0x000f62000c1e1100 */
[----:B------:R-:W-:Y:S01]  /*35b0*/  ULEA UR13, UR17, UR20, 0x3 ;  /* 0x00000014110d7291 */ /* 0x000fe2000f8e18ff */
[----:B------:R-:W-:-:S03]  /*35c0*/  UMOV UR4, UR5 ;  /* 0x0000000500047c82 */ /* 0x000fc60008000000 */
[----:B------:R-:W-:Y:S01]  /*35d0*/  UIADD3 UR13, UPT, UPT, UR13, 0x2000, URZ ;  /* 0x000020000d0d7890 */ /* 0x000fe2000fffe0ff */
[----:B--2---:R0:W-:Y:S04]  /*35e0*/  STS.U8 [R36+UR20+0x1000], R125 ;  /* 0x0010007d24007988 */ /* 0x0041e80008000014 */
[----:B---3--:R0:W-:Y:S04]  /*35f0*/  STS.U8 [R36+UR20+0x1200], R123 ;  /* 0x0012007b24007988 */ /* 0x0081e80008000014 */
[----:B----4-:R0:W-:Y:S04]  /*3600*/  STS.U8 [R36+UR20+0x1400], R121 ;  /* 0x0014007924007988 */ /* 0x0101e80008000014 */
[----:B-----5:R0:W-:Y:S04]  /*3610*/  STS.U8 [R36+UR20+0x1600], R119 ;  /* 0x0016007724007988 */ /* 0x0201e80008000014 */
        /* <DEDUP_REMOVED lines=28> */
[----:B------:R1:W-:Y:S06]  /*37e0*/  MEMBAR.ALL.CTA ;  /* 0x0000000000007992 */ /* 0x0003ec0000008000 */
[----:B-1----:R-:W1:Y:S02]  /*37f0*/  FENCE.VIEW.ASYNC.S ;  /* 0x00000000000073c6 */ /* 0x002e640000000000 */
[----:B-1----:R-:W-:Y:S06]  /*3800*/  BAR.SYNC.DEFER_BLOCKING 0x0 ;  /* 0x0000000000007b1d */ /* 0x002fec0000010000 */
[----:B------:R-:W-:Y:S05]  /*3810*/  @P0 BRA `(.L_x_9) ;  /* 0x00000000002c0947 */ /* 0x000fea0003800000 */
[----:B------:R-:W-:Y:S01]  /*3820*/  UMOV UR6, UR13 ;  /* 0x0000000d00067c82 */ /* 0x000fe20008000000 */
[----:B------:R-:W-:Y:S01]  /*3830*/  UMOV UR7, URZ ;  /* 0x000000ff00077c82 */ /* 0x000fe20008000000 */
[----:B------:R-:W-:Y:S01]  /*3840*/  UMOV UR9, 0x80004020 ;  /* 0x8000402000097882 */ /* 0x000fe20000000000 */
[----:B------:R-:W-:Y:S01]  /*3850*/  UMOV UR10, UR16 ;  /* 0x00000010000a7c82 */ /* 0x000fe20008000000 */
[----:B------:R-:W-:Y:S01]  /*3860*/  UMOV UR11, 0xc0004010 ;  /* 0xc0004010000b7882 */ /* 0x000fe20000000000 */
[----:B------:R-:W-:Y:S01]  /*3870*/  UMOV UR24, 0x0 ;  /* 0x0000000000187882 */ /* 0x000fe20000000000 */
[----:B------:R-:W-:Y:S01]  /*3880*/  UMOV UR25, 0x4108490 ;  /* 0x0410849000197882 */ /* 0x000fe20000000000 */
[----:B------:R-:W-:Y:S01]  /*3890*/  UMOV UR5, UR6 ;  /* 0x0000000600057c82 */ /* 0x000fe20008000000 */
[----:B------:R1:W-:Y:S01]  /*38a0*/  UTCQMMA gdesc[UR8], gdesc[UR10], tmem[UR21], tmem[UR24], idesc[UR25], UPT ;  /* 0x00ff180a080075ea */ /* 0x0003e2000b800315 */
[----:B------:R1:W-:Y:S01]  /*38b0*/  UTCBAR [UR5], URZ ;  /* 0x000000ff050073e9 */ /* 0x0003e200080000ff */
[----:B------:R-:W-:-:S02]  /*38c0*/  NOP ;  /* 0x0000000000007918 */ /* 0x000fc40000000000 */
.L_x_9:
[----:B------:R-:W-:Y:S01]  /*38d0*/  VIADD R92, R92, 0xffffffff ;  /* 0xffffffff5c5c7836 */ /* 0x000fe20000000000 */
[----:B------:R-:W-:Y:S01]  /*38e0*/  UIADD3 UR17, UPT, UPT, UR17, 0x1, URZ ;  /* 0x0000000111117890 */ /* 0x000fe2000fffe0ff */
[----:B------:R-:W-:Y:S02]  /*38f0*/  IMAD.U32 R62, RZ, RZ, UR4 ;  /* 0x00000004ff3e7e24 */ /* 0x000fe4000f8e00ff */
[----:B------:R-:W-:Y:S01]  /*3900*/  VIADD R93, R93, 0xffffffe0 ;  /* 0xffffffe05d5d7836 */ /* 0x000fe20000000000 */
[----:B------:R-:W-:Y:S01]  /*3910*/  ISETP.NE.U32.AND P2, PT, R92, RZ, PT ;  /* 0x000000ff5c00720c */ /* 0x000fe20003f45070 */
[----:B------:R-:W-:-:S04]  /*3920*/  UISETP.GT.AND UP1, UPT, UR17, 0x1, UPT ;  /* 0x000000011100788c */ /* 0x000fc8000bf24270 */
[----:B-1----:R-:W-:Y:S02]  /*3930*/  USEL UR5, URZ, 0x1, !UP1 ;  /* 0x00000001ff057887 */ /* 0x002fe4000c800000 */
[----:B------:R-:W-:Y:S02]  /*3940*/  USEL UR17, UR17, URZ, !UP1 ;  /* 0x000000ff11117287 */ /* 0x000fe4000c800000 */
[----:B------:R-:W-:-:S04]  /*3950*/  ULOP3.LUT UR5, UR4, UR5, URZ, 0x3c, !UPT ;  /* 0x0000000504057292 */ /* 0x000fc8000f8e3cff */
[----:B------:R-:W-:Y:S08]  /*3960*/  @P2 BRA `(.L_x_10) ;  /* 0xfffffff000942947 */ /* 0x000ff0000383ffff */
.L_x_7:
[----:B------:R-:W-:-:S13]  /*3970*/  ISETP.GE.AND P0, PT, R4, 0x20, PT ;  /* 0x000000200400780c */ /* 0x000fda0003f06270 */
[----:B------:R-:W-:Y:S05]  /*3980*/  @!P0 BRA `(.L_x_11) ;  /* 0x0000000000108947 */ /* 0x000fea0003800000 */
[----:B------:R-:W-:-:S06]  /*3990*/  USHF.L.U32 UR4, UR4, 0x1f, URZ ;  /* 0x0000001f04047899 */ /* 0x000fcc00080006ff */
[----:B------:R-:W-:-:S04]  /*39a0*/  IMAD.U32 R4, RZ, RZ, UR4 ;  /* 0x00000004ff047e24 */ /* 0x000fc8000f8e00ff */
[----:B------:R-:W1:Y:S02]  /*39b0*/  SYNCS.PHASECHK.TRANS64.TRYWAIT P0, [UR13], R4 ;  /* 0x00000004ff0075a7 */ /* 0x000e64000800110d */
[----:B-1----:R-:W-:Y:S05]  /*39c0*/  @!P0 BRA `(.L_x_12) ;  /* 0x00000018000c8947 */ /* 0x002fea0003800000 */
.L_x_11:
[----:B------:R-:W-:Y:S01]  /*39d0*/  BAR.SYNC.DEFER_BLOCKING 0x0 ;  /* 0x0000000000007b1d */ /* 0x000fe20000010000 */
[C---:B------:R-:W-:Y:S01]  /*39e0*/  IMAD.SHL.U32 R40, R39.reuse, 0x10, RZ ;  /* 0x0000001027287824 */ /* 0x040fe200078e00ff */
[----:B0-----:R-:W-:Y:S01]  /*39f0*/  LEA R36, R36, UR20, 0x4 ;  /* 0x0000001424247c11 */ /* 0x001fe2000f8e20ff */
[C---:B------:R-:W-:Y:S01]  /*3a00*/  IMAD.SHL.U32 R42, R39.reuse, 0x80, RZ ;  /* 0x00000080272a7824 */ /* 0x040fe200078e00ff */
[----:B------:R-:W-:Y:S02]  /*3a10*/  LOP3.LUT R44, R38, 0xa, R3, 0xfe, !PT ;  /* 0x0000000a262c7812 */ /* 0x000fe400078efe03 */
[----:B------:R-:W-:Y:S01]  /*3a20*/  LOP3.LUT R41, R40, 0xf0, RZ, 0xc0, !PT ;  /* 0x000000f028297812 */ /* 0x000fe200078ec0ff */
[----:B------:R-:W0:Y:S01]  /*3a30*/  LDCU UR4, c[0x0][0x3b4] ;  /* 0x00007680ff0477ac */ /* 0x000e220008000800 */
[----:B------:R-:W-:Y:S02]  /*3a40*/  LOP3.LUT R42, R42, 0x800, RZ, 0xc0, !PT ;  /* 0x000008002a2a7812 */ /* 0x000fe400078ec0ff */
[----:B------:R-:W-:Y:S01]  /*3a50*/  LOP3.LUT R40, R39, 0x60, RZ, 0xc0, !PT ;  /* 0x0000006027287812 */ /* 0x000fe200078ec0ff */
[----:B------:R-:W1:Y:S01]  /*3a60*/  LDCU.128 UR8, c[0x0][0x390] ;  /* 0x00007200ff0877ac */ /* 0x000e620008000c00 */
[----:B------:R-:W-:-:S02]  /*3a70*/  IADD3 R41, PT, PT, R41, UR20, R42 ;  /* 0x0000001429297c10 */ /* 0x000fc4000fffe02a */
[----:B------:R-:W-:Y:S02]  /*3a80*/  LEA.HI R39, R39, R38, RZ, 0x1a ;  /* 0x0000002627277211 */ /* 0x000fe400078fd0ff */
[----:B------:R-:W-:Y:S01]  /*3a90*/  LOP3.LUT R46, R38, 0x8, R3, 0xfe, !PT ;  /* 0x00000008262e7812 */ /* 0x000fe200078efe03 */
[----:B------:R-:W-:Y:S01]  /*3aa0*/  IMAD R40, R40, 0x8, R41 ;  /* 0x0000000828287824 */ /* 0x000fe200078e0229 */
[----:B------:R-:W2:Y:S02]  /*3ab0*/  @!P1 SYNCS.CCTL.IV [UR20+0x2000] ;  /* 0x00200000ff0099b1 */ /* 0x000ea40008000014 */
[----:B--2---:R-:W-:Y:S01]  /*3ac0*/  BAR.SYNC.DEFER_BLOCKING 0x0 ;  /* 0x0000000000007b1d */ /* 0x004fe20000010000 */
[----:B-1----:R-:W-:-:S05]  /*3ad0*/  ISETP.GE.AND P0, PT, R37, UR10, PT ;  /* 0x0000000a25007c0c */ /* 0x002fca000bf06270 */
[----:B------:R-:W-:Y:S01]  /*3ae0*/  LDTM.16dp32bit_t0_t15.x32 R4, tmem[UR12] ;  /* 0x0000000c000479ee */ /* 0x000fe20008a80000 */
[----:B------:R-:W1:Y:S01]  /*3af0*/  LDTM.16dp32bit_t16_t31.x32 R4, tmem[UR12+0x20] ;  /* 0x0000200c000479ee */ /* 0x000e620008aa0000 */
[----:B------:R-:W2:Y:S01]  /*3b00*/  @!P1 SYNCS.CCTL.IV [UR20+0x2008] ;  /* 0x00200800ff0099b1 */ /* 0x000ea20008000014 */
[----:B------:R-:W-:Y:S01]  /*3b10*/  NOP ;  /* 0x0000000000007918 */ /* 0x000fe20000000000 */
[----:B-1----:R-:W-:Y:S02]  /*3b20*/  F2FP.SATFINITE.E5M2.F32.PACK_AB_MERGE_C R4, R5, R4, RZ ;  /* 0x000000040504723e */ /* 0x002fe400048060ff */
[----:B------:R-:W-:Y:S02]  /*3b30*/  F2FP.SATFINITE.E5M2.F32.PACK_AB_MERGE_C R6, R7, R6, RZ ;  /* 0x000000060706723e */ /* 0x000fe400048060ff */
[----:B------:R-:W-:Y:S02]  /*3b40*/  F2FP.SATFINITE.E5M2.F32.PACK_AB_MERGE_C R8, R9, R8, RZ ;  /* 0x000000080908723e */ /* 0x000fe400048060ff */
[----:B------:R-:W-:-:S02]  /*3b50*/  F2FP.SATFINITE.E5M2.F32.PACK_AB_MERGE_C R12, R13, R12, RZ ;  /* 0x0000000c0d0c723e */ /* 0x000fc400048060ff */
[----:B------:R-:W-:Y:S02]  /*3b60*/  F2FP.SATFINITE.E5M2.F32.PACK_AB_MERGE_C R14, R15, R14, RZ ;  /* 0x0000000e0f0e723e */ /* 0x000fe400048060ff */
[----:B------:R-:W-:Y:S02]  /*3b70*/  F2FP.SATFINITE.E5M2.F32.PACK_AB_MERGE_C R16, R17, R16, RZ ;  /* 0x000000101110723e */ /* 0x000fe400048060ff */
[----:B------:R-:W-:Y:S02]  /*3b80*/  F2FP.SATFINITE.E5M2.F32.PACK_AB_MERGE_C R20, R21, R20, RZ ;  /* 0x000000141514723e */ /* 0x000fe400048060ff */
[----:B------:R-:W-:Y:S02]  /*3b90*/  F2FP.SATFINITE.E5M2.F32.PACK_AB_MERGE_C R22, R23, R22, RZ ;  /* 0x000000161716723e */ /* 0x000fe400048060ff */
[----:B------:R-:W-:Y:S02]  /*3ba0*/  F2FP.SATFINITE.E5M2.F32.PACK_AB_MERGE_C R24, R25, R24, RZ ;  /* 0x000000181918723e */ /* 0x000fe400048060ff */
[----:B------:R-:W-:-:S02]  /*3bb0*/  F2FP.SATFINITE.E5M2.F32.PACK_AB_MERGE_C R18, R19, R18, RZ ;  /* 0x000000121312723e */ /* 0x000fc400048060ff */
[----:B------:R-:W-:Y:S02]  /*3bc0*/  F2FP.SATFINITE.E5M2.F32.PACK_AB_MERGE_C R26, R27, R26, RZ ;  /* 0x0000001a1b1a723e */ /* 0x000fe400048060ff */
[----:B------:R-:W-:Y:S02]  /*3bd0*/  F2FP.SATFINITE.E5M2.F32.PACK_AB_MERGE_C R28, R29, R28, RZ ;  /* 0x0000001c1d1c723e */ /* 0x000fe400048060ff */
[----:B------:R-:W-:Y:S02]  /*3be0*/  LOP3.LUT R19, R4, 0xffff, RZ, 0xc0, !PT ;  /* 0x0000ffff04137812 */ /* 0x000fe400078ec0ff */
[----:B------:R-:W-:Y:S02]  /*3bf0*/  LOP3.LUT R42, R6, 0xffff, RZ, 0xc0, !PT ;  /* 0x0000ffff062a7812 */ /* 0x000fe400078ec0ff */
[----:B------:R-:W-:Y:S02]  /*3c00*/  LOP3.LUT R21, R8, 0xffff, RZ, 0xc0, !PT ;  /* 0x0000ffff08157812 */ /* 0x000fe400078ec0ff */
[----:B------:R-:W-:-:S02]  /*3c10*/  LOP3.LUT R23, R12, 0xffff, RZ, 0xc0, !PT ;  /* 0x0000ffff0c177812 */ /* 0x000fc400078ec0ff */
[----:B------:R-:W-:Y:S02]  /*3c20*/  LOP3.LUT R14, R14, 0xffff, RZ, 0xc0, !PT ;  /* 0x0000ffff0e0e7812 */ /* 0x000fe400078ec0ff */
[----:B------:R-:W-:Y:S02]  /*3c30*/  LOP3.LUT R25, R16, 0xffff, RZ, 0xc0, !PT ;  /* 0x0000ffff10197812 */ /* 0x000fe400078ec0ff */
[----:B------:R-:W-:Y:S02]  /*3c40*/  LOP3.LUT R20, R20, 0xffff, RZ, 0xc0, !PT ;  /* 0x0000ffff14147812 */ /* 0x000fe400078ec0ff */
[----:B------:R-:W-:Y:S02]  /*3c50*/  LOP3.LUT R27, R22, 0xffff, RZ, 0xc0, !PT ;  /* 0x0000ffff161b7812 */ /* 0x000fe400078ec0ff */
[----:B------:R-:W-:Y:S02]  /*3c60*/  LOP3.LUT R29, R24, 0xffff, RZ, 0xc0, !PT ;  /* 0x0000ffff181d7812 */ /* 0x000fe400078ec0ff */
[----:B------:R-:W-:-:S02]  /*3c70*/  F2FP.SATFINITE.E5M2.F32.PACK_AB_MERGE_C R30, R31, R30, RZ ;  /* 0x0000001e1f1e723e */ /* 0x000fc400048060ff */
[----:B------:R-:W-:Y:S02]  /*3c80*/  F2FP.SATFINITE.E5M2.F32.PACK_AB_MERGE_C R32, R33, R32, RZ ;  /* 0x000000202120723e */ /* 0x000fe400048060ff */
[--C-:B------:R-:W-:Y:S02]  /*3c90*/  PRMT R4, R21, 0x3340, R0.reuse ;  /* 0x0000334015047816 */ /* 0x100fe40000000000 */
[--C-:B------:R-:W-:Y:S02]  /*3ca0*/  PRMT R6, R25, 0x3340, R0.reuse ;  /* 0x0000334019067816 */ /* 0x100fe40000000000 */
[----:B------:R-:W-:Y:S02]  /*3cb0*/  PRMT R8, R29, 0x3340, R0 ;  /* 0x000033401d087816 */ /* 0x000fe40000000000 */
[----:B------:R-:W-:Y:S02]  /*3cc0*/  PRMT R5, R19, 0x3340, R42 ;  /* 0x0000334013057816 */ /* 0x000fe4000000002a */
[----:B------:R-:W-:-:S02]  /*3cd0*/  PRMT R7, R23, 0x3340, R14 ;  /* 0x0000334017077816 */ /* 0x000fc4000000000e */
[----:B------:R-:W-:Y:S02]  /*3ce0*/  PRMT R9, R20, 0x3340, R27 ;  /* 0x0000334014097816 */ /* 0x000fe4000000001b */
[----:B------:R-:W-:Y:S02]  /*3cf0*/  F2FP.SATFINITE.E5M2.F32.PACK_AB_MERGE_C R10, R11, R10, RZ ;  /* 0x0000000a0b0a723e */ /* 0x000fe400048060ff */
[----:B------:R-:W-:Y:S02]  /*3d00*/  LOP3.LUT R28, R28, 0xffff, RZ, 0xc0, !PT ;  /* 0x0000ffff1c1c7812 */ /* 0x000fe400078ec0ff */
[----:B------:R-:W-:Y:S02]  /*3d10*/  LOP3.LUT R31, R30, 0xffff, RZ, 0xc0, !PT ;  /* 0x0000ffff1e1f7812 */ /* 0x000fe400078ec0ff */
[----:B------:R-:W-:Y:S02]  /*3d20*/  LOP3.LUT R33, R32, 0xffff, RZ, 0xc0, !PT ;  /* 0x0000ffff20217812 */ /* 0x000fe400078ec0ff */
[----:B------:R-:W-:-:S02]  /*3d30*/  PRMT R11, R5, 0x5410, R4 ;  /* 0x00005410050b7816 */ /* 0x000fc40000000004 */
[----:B------:R-:W-:Y:S02]  /*3d40*/  PRMT R13, R7, 0x5410, R6 ;  /* 0x00005410070d7816 */ /* 0x000fe40000000006 */
[----:B------:R-:W-:Y:S02]  /*3d50*/  PRMT R15, R9, 0x5410, R8 ;  /* 0x00005410090f7816 */ /* 0x000fe40000000008 */
[----:B------:R-:W-:Y:S02]  /*3d60*/  SHF.R.U32.HI R4, RZ, 0x8, R19 ;  /* 0x00000008ff047819 */ /* 0x000fe40000011613 */
[----:B------:R-:W-:Y:S01]  /*3d70*/  SHF.R.U32.HI R5, RZ, 0x8, R42 ;  /* 0x00000008ff057819 */ /* 0x000fe2000001162a */
[----:B------:R-:W-:Y:S01]  /*3d80*/  IMAD.IADD R42, R2, 0x1, R38 ;  /* 0x00000001022a7824 */ /* 0x000fe200078e0226 */
[----:B------:R-:W-:Y:S01]  /*3d90*/  SHF.R.U32.HI R6, RZ, 0x8, R21 ;  /* 0x00000008ff067819 */ /* 0x000fe20000011615 */
[----:B0-----:R-:W-:Y:S01]  /*3da0*/  IMAD R2, R37, UR4, RZ ;  /* 0x0000000425027c24 */ /* 0x001fe2000f8e02ff */
[----:B------:R-:W-:-:S02]  /*3db0*/  SHF.R.U32.HI R7, RZ, 0x8, R23 ;  /* 0x00000008ff077819 */ /* 0x000fc40000011617 */
[----:B------:R-:W-:Y:S02]  /*3dc0*/  SHF.R.U32.HI R8, RZ, 0x8, R14 ;  /* 0x00000008ff087819 */ /* 0x000fe4000001160e */
[----:B------:R-:W-:Y:S02]  /*3dd0*/  SHF.R.U32.HI R9, RZ, 0x8, R25 ;  /* 0x00000008ff097819 */ /* 0x000fe40000011619 */
[----:B------:R-:W-:Y:S02]  /*3de0*/  PRMT R12, R33, 0x3340, R0 ;  /* 0x00003340210c7816 */ /* 0x000fe40000000000 */
[----:B------:R-:W-:Y:S02]  /*3df0*/  PRMT R17, R28, 0x3340, R31 ;  /* 0x000033401c117816 */ /* 0x000fe4000000001f */
[----:B------:R-:W-:Y:S02]  /*3e00*/  LOP3.LUT R4, R4, 0xffff, RZ, 0xc0, !PT ;  /* 0x0000ffff04047812 */ /* 0x000fe400078ec0ff */
[----:B------:R-:W-:-:S02]  /*3e10*/  LOP3.LUT R5, R5, 0xffff, RZ, 0xc0, !PT ;  /* 0x0000ffff05057812 */ /* 0x000fc400078ec0ff */
[----:B------:R-:W-:Y:S02]  /*3e20*/  LOP3.LUT R6, R6, 0xffff, RZ, 0xc0, !PT ;  /* 0x0000ffff06067812 */ /* 0x000fe400078ec0ff */
[----:B------:R-:W-:Y:S02]  /*3e30*/  LOP3.LUT R7, R7, 0xffff, RZ, 0xc0, !PT ;  /* 0x0000ffff07077812 */ /* 0x000fe400078ec0ff */
[----:B------:R-:W-:Y:S02]  /*3e40*/  LOP3.LUT R8, R8, 0xffff, RZ, 0xc0, !PT ;  /* 0x0000ffff08087812 */ /* 0x000fe400078ec0ff */
[----:B------:R-:W-:Y:S02]  /*3e50*/  LOP3.LUT R9, R9, 0xffff, RZ, 0xc0, !PT ;  /* 0x0000ffff09097812 */ /* 0x000fe400078ec0ff */
[----:B------:R-:W-:Y:S02]  /*3e60*/  PRMT R17, R17, 0x5410, R12 ;  /* 0x0000541011117816 */ /* 0x000fe4000000000c */
[----:B------:R-:W-:-:S02]  /*3e70*/  PRMT R19, R4, 0x3340, R5 ;  /* 0x0000334004137816 */ /* 0x000fc40000000005 */
[----:B------:R-:W-:Y:S02]  /*3e80*/  PRMT R12, R6, 0x3340, R1 ;  /* 0x00003340060c7816 */ /* 0x000fe40000000001 */
[----:B------:R-:W-:Y:S02]  /*3e90*/  PRMT R21, R7, 0x3340, R8 ;  /* 0x0000334007157816 */ /* 0x000fe40000000008 */
[----:B------:R-:W-:Y:S02]  /*3ea0*/  PRMT R14, R9, 0x3340, R0 ;  /* 0x00003340090e7816 */ /* 0x000fe40000000000 */
[----:B------:R-:W-:Y:S01]  /*3eb0*/  SHF.R.U32.HI R4, RZ, 0x8, R20 ;  /* 0x00000008ff047819 */ /* 0x000fe20000011614 */
[----:B------:R-:W-:Y:S01]  /*3ec0*/  IMAD.IADD R20, R0, 0x1, R38 ;  /* 0x0000000100147824 */ /* 0x000fe200078e0226 */
[----:B------:R-:W-:Y:S02]  /*3ed0*/  SHF.R.U32.HI R5, RZ, 0x8, R27 ;  /* 0x00000008ff057819 */ /* 0x000fe4000001161b */
[----:B------:R-:W-:-:S02]  /*3ee0*/  SHF.R.U32.HI R6, RZ, 0x8, R29 ;  /* 0x00000008ff067819 */ /* 0x000fc4000001161d */
[----:B------:R-:W-:Y:S02]  /*3ef0*/  SHF.R.U32.HI R7, RZ, 0x8, R28 ;  /* 0x00000008ff077819 */ /* 0x000fe4000001161c */
[----:B------:R-:W-:Y:S02]  /*3f00*/  SHF.R.U32.HI R8, RZ, 0x8, R31 ;  /* 0x00000008ff087819 */ /* 0x000fe4000001161f */
[----:B------:R-:W-:Y:S02]  /*3f10*/  SHF.R.U32.HI R9, RZ, 0x8, R33 ;  /* 0x00000008ff097819 */ /* 0x000fe40000011621 */
[----:B------:R-:W-:Y:S02]  /*3f20*/  LOP3.LUT R4, R4, 0xffff, RZ, 0xc0, !PT ;  /* 0x0000ffff04047812 */ /* 0x000fe400078ec0ff */
[----:B------:R-:W-:Y:S02]  /*3f30*/  LOP3.LUT R5, R5, 0xffff, RZ, 0xc0, !PT ;  /* 0x0000ffff05057812 */ /* 0x000fe400078ec0ff */
[----:B------:R-:W-:-:S02]  /*3f40*/  LOP3.LUT R6, R6, 0xffff, RZ, 0xc0, !PT ;  /* 0x0000ffff06067812 */ /* 0x000fc400078ec0ff */
[----:B------:R-:W-:Y:S02]  /*3f50*/  LOP3.LUT R9, R9, 0xffff, RZ, 0xc0, !PT ;  /* 0x0000ffff09097812 */ /* 0x000fe400078ec0ff */
[----:B------:R-:W-:Y:S02]  /*3f60*/  LOP3.LUT R8, R8, 0xffff, RZ, 0xc0, !PT ;  /* 0x0000ffff08087812 */ /* 0x000fe400078ec0ff */
[----:B------:R-:W-:Y:S02]  /*3f70*/  LOP3.LUT R7, R7, 0xffff, RZ, 0xc0, !PT ;  /* 0x0000ffff07077812 */ /* 0x000fe400078ec0ff */
[----:B------:R-:W-:Y:S02]  /*3f80*/  F2FP.SATFINITE.E5M2.F32.PACK_AB_MERGE_C R34, R35, R34, RZ ;  /* 0x000000222322723e */ /* 0x000fe400048060ff */
[----:B------:R-:W-:Y:S02]  /*3f90*/  PRMT R5, R4, 0x3340, R5 ;  /* 0x0000334004057816 */ /* 0x000fe40000000005 */
[----:B------:R-:W-:-:S02]  /*3fa0*/  PRMT R6, R6, 0x3340, R1 ;  /* 0x0000334006067816 */ /* 0x000fc40000000001 */
[----:B------:R-:W-:Y:S02]  /*3fb0*/  PRMT R9, R9, 0x3340, R0 ;  /* 0x0000334009097816 */ /* 0x000fe40000000000 */
[----:B------:R-:W-:Y:S02]  /*3fc0*/  PRMT R8, R7, 0x3340, R8 ;  /* 0x0000334007087816 */ /* 0x000fe40000000008 */
[----:B------:R-:W-:Y:S02]  /*3fd0*/  PRMT R19, R19, 0x5410, R12 ;  /* 0x0000541013137816 */ /* 0x000fe4000000000c */
[----:B------:R-:W-:Y:S02]  /*3fe0*/  LOP3.LUT R10, R10, 0xffff, RZ, 0xc0, !PT ;  /* 0x0000ffff0a0a7812 */ /* 0x000fe400078ec0ff */
[----:B------:R-:W-:Y:S02]  /*3ff0*/  LOP3.LUT R26, R26, 0xffff, RZ, 0xc0, !PT ;  /* 0x0000ffff1a1a7812 */ /* 0x000fe400078ec0ff */
[----:B------:R-:W-:-:S02]  /*4000*/  PRMT R21, R21, 0x5410, R14 ;  /* 0x0000541015157816 */ /* 0x000fc4000000000e */
[----:B------:R-:W-:Y:S02]  /*4010*/  PRMT R5, R5, 0x5410, R6 ;  /* 0x0000541005057816 */ /* 0x000fe40000000006 */
[----:B------:R-:W-:Y:S02]  /*4020*/  PRMT R27, R8, 0x5410, R9 ;  /* 0x00005410081b7816 */ /* 0x000fe40000000009 */
[----:B------:R-:W-:Y:S02]  /*4030*/  LOP3.LUT R18, R18, 0xffff, RZ, 0xc0, !PT ;  /* 0x0000ffff12127812 */ /* 0x000fe400078ec0ff */
[----:B------:R-:W-:Y:S02]  /*4040*/  LOP3.LUT R34, R34, 0xffff, RZ, 0xc0, !PT ;  /* 0x0000ffff22227812 */ /* 0x000fe400078ec0ff */
[--C-:B------:R-:W-:Y:S02]  /*4050*/  PRMT R8, R11, 0x4210, R10.reuse ;  /* 0x000042100b087816 */ /* 0x100fe4000000000a */
[----:B------:R-:W-:-:S02]  /*4060*/  PRMT R24, R19, 0x5210, R10 ;  /* 0x0000521013187816 */ /* 0x000fc4000000000a */
[----:B------:R-:W-:Y:S02]  /*4070*/  PRMT R10, R15, 0x4210, R26 ;  /* 0x000042100f0a7816 */ /* 0x000fe4000000001a */
[--C-:B------:R-:W-:Y:S02]  /*4080*/  PRMT R9, R13, 0x4210, R18.reuse ;  /* 0x000042100d097816 */ /* 0x100fe40000000012 */
[----:B------:R-:W-:Y:S01]  /*4090*/  PRMT R25, R21, 0x5210, R18 ;  /* 0x0000521015197816 */ /* 0x000fe20000000012 */
[----:B------:R-:W0:Y:S01]  /*40a0*/  LDC R13, c[0x0][0x3b8] ;  /* 0x0000ee00ff0d7b82 */ /* 0x000e220000000800 */
[----:B------:R-:W-:Y:S02]  /*40b0*/  PRMT R26, R5, 0x5210, R26 ;  /* 0x00005210051a7816 */ /* 0x000fe4000000001a */
[--C-:B------:R-:W-:Y:S02]  /*40c0*/  PRMT R11, R17, 0x4210, R34.reuse ;  /* 0x00004210110b7816 */ /* 0x100fe40000000022 */
[----:B------:R-:W-:-:S02]  /*40d0*/  PRMT R27, R27, 0x5210, R34 ;  /* 0x000052101b1b7816 */ /* 0x000fc40000000022 */
[C---:B------:R-:W-:Y:S01]  /*40e0*/  LOP3.LUT R0, R38.reuse, R3, RZ, 0xfc, !PT ;  /* 0x0000000326007212 */ /* 0x040fe200078efcff */
[----:B--2---:R1:W-:Y:S01]  /*40f0*/  STS.128 [R40], R8 ;  /* 0x0000000828007388 */ /* 0x0043e20000000c00 */
[C-C-:B------:R-:W-:Y:S02]  /*4100*/  LOP3.LUT R22, R38.reuse, 0x1c, R3.reuse, 0xfe, !PT ;  /* 0x0000001c26167812 */ /* 0x140fe400078efe03 */
[C-C-:B------:R-:W-:Y:S01]  /*4110*/  LOP3.LUT R28, R38.reuse, 0x16, R3.reuse, 0xfe, !PT ;  /* 0x00000016261c7812 */ /* 0x140fe200078efe03 */
[----:B------:R2:W-:Y:S01]  /*4120*/  STS.128 [R40+0x400], R24 ;  /* 0x0004001828007388 */ /* 0x0005e20000000c00 */
[C-C-:B------:R-:W-:Y:S02]  /*4130*/  LOP3.LUT R30, R38.reuse, 0x14, R3.reuse, 0xfe, !PT ;  /* 0x00000014261e7812 */ /* 0x140fe400078efe03 */
[C-C-:B------:R-:W-:Y:S01]  /*4140*/  LOP3.LUT R32, R38.reuse, 0x12, R3.reuse, 0xfe, !PT ;  /* 0x0000001226207812 */ /* 0x140fe200078efe03 */
[----:B------:R-:W-:Y:S01]  /*4150*/  BAR.SYNC.DEFER_BLOCKING 0x0 ;  /* 0x0000000000007b1d */ /* 0x000fe20000010000 */
[----:B------:R-:W-:-:S02]  /*4160*/  LOP3.LUT R34, R38, 0x10, R3, 0xfe, !PT ;  /* 0x0000001026227812 */ /* 0x000fc400078efe03 */
[C-C-:B------:R-:W-:Y:S02]  /*4170*/  LOP3.LUT R16, R38.reuse, 0x6, R3.reuse, 0xfe, !PT ;  /* 0x0000000626107812 */ /* 0x140fe400078efe03 */
[--C-:B------:R-:W-:Y:S02]  /*4180*/  LOP3.LUT R14, R38, 0x4, R3.reuse, 0xfe, !PT ;  /* 0x00000004260e7812 */ /* 0x100fe400078efe03 */
[C---:B------:R-:W-:Y:S01]  /*4190*/  ISETP.LT.AND P3, PT, R0.reuse, UR11, !P0 ;  /* 0x0000000b00007c0c */ /* 0x040fe2000c761270 */
[CC--:B0-----:R-:W-:Y:S01]  /*41a0*/  IMAD R12, R0.reuse, R13.reuse, RZ ;  /* 0x0000000d000c7224 */ /* 0x0c1fe200078e02ff */
[----:B-1----:R-:W-:Y:S01]  /*41b0*/  LOP3.LUT R8, R0, 0x3c, RZ, 0xfc, !PT ;  /* 0x0000003c00087812 */ /* 0x002fe200078efcff */
[-C--:B------:R-:W-:Y:S01]  /*41c0*/  IMAD R15, R14, R13.reuse, RZ ;  /* 0x0000000d0e0f7224 */ /* 0x080fe200078e02ff */
[----:B------:R-:W-:Y:S01]  /*41d0*/  LOP3.LUT R9, R0, 0x3a, RZ, 0xfc, !PT ;  /* 0x0000003a00097812 */ /* 0x000fe200078efcff */
[-C--:B------:R-:W-:Y:S01]  /*41e0*/  IMAD R17, R16, R13.reuse, RZ ;  /* 0x0000000d10117224 */ /* 0x080fe200078e02ff */
[--C-:B--2---:R-:W-:Y:S01]  /*41f0*/  LOP3.LUT R24, R38, 0x1a, R3.reuse, 0xfe, !PT ;  /* 0x0000001a26187812 */ /* 0x104fe200078efe03 */
[----:B------:R-:W-:Y:S01]  /*4200*/  IMAD R18, R46, R13, RZ ;  /* 0x0000000d2e127224 */ /* 0x000fe200078e02ff */
[----:B------:R-:W-:-:S02]  /*4210*/  LOP3.LUT R26, R38, 0x18, R3, 0xfe, !PT ;  /* 0x00000018261a7812 */ /* 0x000fc400078efe03 */
[C-C-:B------:R-:W-:Y:S02]  /*4220*/  LOP3.LUT R40, R38.reuse, 0xc, R3.reuse, 0xfe, !PT ;  /* 0x0000000c26287812 */ /* 0x140fe400078efe03 */
[----:B------:R-:W-:Y:S02]  /*4230*/  LOP3.LUT R38, R38, 0x2, R3, 0xfe, !PT ;  /* 0x0000000226267812 */ /* 0x000fe400078efe03 */
[----:B------:R-:W-:Y:S02]  /*4240*/  IADD3 R3, P2, PT, R2, UR8, RZ ;  /* 0x0000000802037c10 */ /* 0x000fe4000ff5e0ff */
[----:B------:R-:W-:Y:S01]  /*4250*/  ISETP.LT.AND P1, PT, R8, UR11, !P0 ;  /* 0x0000000b08007c0c */ /* 0x000fe2000c721270 */
[----:B------:R-:W0:Y:S01]  /*4260*/  LDS.128 R4, [R36] ;  /* 0x0000000024047984 */ /* 0x000e220000000c00 */
[----:B------:R-:W-:Y:S01]  /*4270*/  IMAD R11, R38, R13, RZ ;  /* 0x0000000d260b7224 */ /* 0x000fe200078e02ff */
[----:B------:R-:W-:Y:S02]  /*4280*/  LEA.HI.X.SX32 R2, R2, UR9, 0x1, P2 ;  /* 0x0000000902027c11 */ /* 0x000fe400090f0eff */
[----:B------:R-:W-:-:S02]  /*4290*/  IADD3 R8, P4, PT, R12, R3, RZ ;  /* 0x000000030c087210 */ /* 0x000fc40007f9e0ff */
[----:B------:R-:W-:Y:S02]  /*42a0*/  ISETP.LT.AND P5, PT, R38, UR11, !P0 ;  /* 0x0000000b26007c0c */ /* 0x000fe4000c7a1270 */
[----:B------:R-:W-:Y:S02]  /*42b0*/  ISETP.LT.AND P2, PT, R9, UR11, !P0 ;  /* 0x0000000b09007c0c */ /* 0x000fe4000c741270 */
[-C--:B------:R-:W-:Y:S01]  /*42c0*/  LEA.HI.X.SX32 R9, R12, R2.reuse, 0x1, P4 ;  /* 0x000000020c097211 */ /* 0x080fe200020f0eff */
[----:B------:R-:W-:Y:S01]  /*42d0*/  IMAD R12, R13, 0x20, R12 ;  /* 0x000000200d0c7824 */ /* 0x000fe200078e020c */
[C---:B------:R-:W-:Y:S02]  /*42e0*/  IADD3 R10, P6, PT, R11.reuse, R3, RZ ;  /* 0x000000030b0a7210 */ /* 0x040fe40007fde0ff */
[----:B------:R-:W-:Y:S02]  /*42f0*/  ISETP.LT.AND P4, PT, R14, UR11, !P0 ;  /* 0x0000000b0e007c0c */ /* 0x000fe4000c781270 */
[----:B------:R-:W-:-:S02]  /*4300*/  LEA.HI.X.SX32 R11, R11, R2, 0x1, P6 ;  /* 0x000000020b0b7211 */ /* 0x000fc400030f0eff */
[----:B------:R-:W-:-:S04]  /*4310*/  IADD3 R14, P6, PT, R15, R3, RZ ;  /* 0x000000030f0e7210 */ /* 0x000fc80007fde0ff */
[----:B------:R-:W-:Y:S02]  /*4320*/  LEA.HI.X.SX32 R15, R15, R2, 0x1, P6 ;  /* 0x000000020f0f7211 */ /* 0x000fe400030f0eff */
[C---:B0-----:R-:W-:Y:S02]  /*4330*/  PRMT R23, R4.reuse, 0x7770, RZ ;  /* 0x0000777004177816 */ /* 0x041fe400000000ff */
[C---:B------:R-:W-:Y:S02]  /*4340*/  PRMT R21, R4.reuse, 0x7771, RZ ;  /* 0x0000777104157816 */ /* 0x040fe400000000ff */
[----:B------:R-:W-:Y:S01]  /*4350*/  PRMT R19, R4, 0x7772, RZ ;  /* 0x0000777204137816 */ /* 0x000fe200000000ff */
[----:B------:R0:W-:Y:S01]  /*4360*/  @P3 STG.E.U8 desc[UR18][R8.64], R23 ;  /* 0x0000001708003986 */ /* 0x0001e2000c101112 */
[----:B------:R-:W-:Y:S02]  /*4370*/  ISETP.LT.AND P3, PT, R16, UR11, !P0 ;  /* 0x0000000b10007c0c */ /* 0x000fe4000c761270 */
[----:B------:R-:W-:Y:S01]  /*4380*/  IADD3 R16, P6, PT, R17, R3, RZ ;  /* 0x0000000311107210 */ /* 0x000fe20007fde0ff */
[----:B------:R1:W-:Y:S01]  /*4390*/  @P5 STG.E.U8 desc[UR18][R10.64], R21 ;  /* 0x000000150a005986 */ /* 0x0003e2000c101112 */
[----:B------:R-:W-:-:S02]  /*43a0*/  ISETP.LT.AND P5, PT, R46, UR11, !P0 ;  /* 0x0000000b2e007c0c */ /* 0x000fc4000c7a1270 */
[-C--:B------:R-:W-:Y:S01]  /*43b0*/  LEA.HI.X.SX32 R17, R17, R2.reuse, 0x1, P6 ;  /* 0x0000000211117211 */ /* 0x080fe200030f0eff */
[----:B------:R2:W-:Y:S01]  /*43c0*/  @P4 STG.E.U8 desc[UR18][R14.64], R19 ;  /* 0x000000130e004986 */ /* 0x0005e2000c101112 */
[----:B------:R-:W-:Y:S02]  /*43d0*/  ISETP.LT.AND P6, PT, R44, UR11, !P0 ;  /* 0x0000000b2c007c0c */ /* 0x000fe4000c7c1270 */
[----:B------:R-:W-:Y:S02]  /*43e0*/  PRMT R25, R6, 0x7771, RZ ;  /* 0x0000777106197816 */ /* 0x000fe400000000ff */
[----:B0-----:R-:W-:Y:S01]  /*43f0*/  PRMT R23, R4, 0x7773, RZ ;  /* 0x0000777304177816 */ /* 0x001fe200000000ff */
[----:B------:R-:W-:Y:S01]  /*4400*/  IMAD R4, R44, R13, RZ ;  /* 0x0000000d2c047224 */ /* 0x000fe200078e02ff */
[C---:B------:R-:W-:Y:S02]  /*4410*/  IADD3 R8, P4, PT, R18.reuse, R3, RZ ;  /* 0x0000000312087210 */ /* 0x040fe40007f9e0ff */
[----:B-1----:R-:W-:Y:S01]  /*4420*/  PRMT R21, R5, 0x7770, RZ ;  /* 0x0000777005157816 */ /* 0x002fe200000000ff */
[----:B------:R0:W-:Y:S01]  /*4430*/  @P3 STG.E.U8 desc[UR18][R16.64], R23 ;  /* 0x0000001710003986 */ /* 0x0001e2000c101112 */
[----:B------:R-:W-:Y:S01]  /*4440*/  LEA.HI.X.SX32 R9, R18, R2, 0x1, P4 ;  /* 0x0000000212097211 */ /* 0x000fe200020f0eff */
[----:B--2---:R-:W-:Y:S01]  /*4450*/  IMAD R15, R40, R13, RZ ;  /* 0x0000000d280f7224 */ /* 0x004fe200078e02ff */
[----:B------:R-:W-:-:S02]  /*4460*/  IADD3 R10, P3, PT, R4, R3, RZ ;  /* 0x00000003040a7210 */ /* 0x000fc40007f7e0ff */
[----:B------:R-:W-:Y:S01]  /*4470*/  PRMT R19, R5, 0x7771, RZ ;  /* 0x0000777105137816 */ /* 0x000fe200000000ff */
[----:B------:R1:W-:Y:S01]  /*4480*/  @P5 STG.E.U8 desc[UR18][R8.64], R21 ;  /* 0x0000001508005986 */ /* 0x0003e2000c101112 */
[----:B------:R-:W-:Y:S01]  /*4490*/  LEA.HI.X.SX32 R11, R4, R2, 0x1, P3 ;  /* 0x00000002040b7211 */ /* 0x000fe200018f0eff */
[----:B------:R-:W-:Y:S01]  /*44a0*/  IMAD R4, R42, R13, RZ ;  /* 0x0000000d2a047224 */ /* 0x000fe200078e02ff */
[-C--:B------:R-:W-:Y:S02]  /*44b0*/  IADD3 R14, P5, PT, R15, R3.reuse, RZ ;  /* 0x000000030f0e7210 */ /* 0x080fe40007fbe0ff */
[----:B------:R-:W-:Y:S01]  /*44c0*/  ISETP.LT.AND P4, PT, R40, UR11, !P0 ;  /* 0x0000000b28007c0c */ /* 0x000fe2000c781270 */
[----:B------:R2:W-:Y:S01]  /*44d0*/  @P6 STG.E.U8 desc[UR18][R10.64], R19 ;  /* 0x000000130a006986 */ /* 0x0005e2000c101112 */
[----:B------:R-:W-:Y:S02]  /*44e0*/  ISETP.LT.AND P3, PT, R42, UR11, !P0 ;  /* 0x0000000b2a007c0c */ /* 0x000fe4000c761270 */
[----:B0-----:R-:W-:-:S02]  /*44f0*/  IADD3 R16, P6, PT, R4, R3, RZ ;  /* 0x0000000304107210 */ /* 0x001fc40007fde0ff */
[-C--:B------:R-:W-:Y:S01]  /*4500*/  LEA.HI.X.SX32 R15, R15, R2.reuse, 0x1, P5 ;  /* 0x000000020f0f7211 */ /* 0x080fe200028f0eff */
[CC--:B-1----:R-:W-:Y:S01]  /*4510*/  IMAD R8, R34.reuse, R13.reuse, RZ ;  /* 0x0000000d22087224 */ /* 0x0c2fe200078e02ff */
[----:B------:R-:W-:Y:S01]  /*4520*/  ISETP.LT.AND P5, PT, R34, UR11, !P0 ;  /* 0x0000000b22007c0c */ /* 0x000fe2000c7a1270 */
[----:B------:R-:W-:Y:S01]  /*4530*/  IMAD R9, R32, R13, RZ ;  /* 0x0000000d20097224 */ /* 0x000fe200078e02ff */
[----:B------:R-:W-:Y:S02]  /*4540*/  LEA.HI.X.SX32 R17, R4, R2, 0x1, P6 ;  /* 0x0000000204117211 */ /* 0x000fe400030f0eff */
[----:B------:R-:W-:Y:S02]  /*4550*/  IADD3 R4, P6, PT, R8, R3, RZ ;  /* 0x0000000308047210 */ /* 0x000fe40007fde0ff */
[C---:B------:R-:W-:Y:S02]  /*4560*/  PRMT R23, R5.reuse, 0x7772, RZ ;  /* 0x0000777205177816 */ /* 0x040fe400000000ff */
[----:B------:R-:W-:-:S02]  /*4570*/  PRMT R21, R5, 0x7773, RZ ;  /* 0x0000777305157816 */ /* 0x000fc400000000ff */
[-C--:B------:R-:W-:Y:S01]  /*4580*/  LEA.HI.X.SX32 R5, R8, R2.reuse, 0x1, P6 ;  /* 0x0000000208057211 */ /* 0x080fe200030f0eff */
[----:B------:R-:W-:Y:S01]  /*4590*/  IMAD R8, R30, R13, RZ ;  /* 0x0000000d1e087224 */ /* 0x000fe200078e02ff */
[----:B--2---:R-:W-:Y:S01]  /*45a0*/  PRMT R11, R6, 0x7770, RZ ;  /* 0x00007770060b7816 */ /* 0x004fe200000000ff */
[----:B------:R0:W-:Y:S01]  /*45b0*/  @P4 STG.E.U8 desc[UR18][R14.64], R23 ;  /* 0x000000170e004986 */ /* 0x0001e2000c101112 */
[----:B------:R-:W-:Y:S02]  /*45c0*/  ISETP.LT.AND P4, PT, R32, UR11, !P0 ;  /* 0x0000000b20007c0c */ /* 0x000fe4000c781270 */
[C---:B------:R-:W-:Y:S01]  /*45d0*/  IADD3 R18, P6, PT, R9.reuse, R3, RZ ;  /* 0x0000000309127210 */ /* 0x040fe20007fde0ff */
[----:B------:R1:W-:Y:S01]  /*45e0*/  @P3 STG.E.U8 desc[UR18][R16.64], R21 ;  /* 0x0000001510003986 */ /* 0x0003e2000c101112 */
[----:B------:R-:W-:Y:S02]  /*45f0*/  ISETP.LT.AND P3, PT, R30, UR11, !P0 ;  /* 0x0000000b1e007c0c */ /* 0x000fe4000c761270 */
[----:B------:R-:W-:Y:S01]  /*4600*/  LEA.HI.X.SX32 R19, R9, R2, 0x1, P6 ;  /* 0x0000000209137211 */ /* 0x000fe200030f0eff */
[----:B------:R2:W-:Y:S01]  /*4610*/  @P5 STG.E.U8 desc[UR18][R4.64], R11 ;  /* 0x0000000b04005986 */ /* 0x0005e2000c101112 */
[----:B------:R-:W-:-:S02]  /*4620*/  ISETP.LT.AND P6, PT, R28, UR11, !P0 ;  /* 0x0000000b1c007c0c */ /* 0x000fc4000c7c1270 */
[----:B0-----:R-:W-:-:S03]  /*4630*/  IADD3 R14, P5, PT, R8, R3, RZ ;  /* 0x00000003080e7210 */ /* 0x001fc60007fbe0ff */
[----:B------:R0:W-:Y:S01]  /*4640*/  @P4 STG.E.U8 desc[UR18][R18.64], R25 ;  /* 0x0000001912004986 */ /* 0x0001e2000c101112 */
[----:B------:R-:W-:Y:S01]  /*4650*/  PRMT R23, R6, 0x7773, RZ ;  /* 0x0000777306177816 */ /* 0x000fe200000000ff */
[-C--:B-1----:R-:W-:Y:S01]  /*4660*/  IMAD R17, R28, R13.reuse, RZ ;  /* 0x0000000d1c117224 */ /* 0x082fe200078e02ff */
[-C--:B------:R-:W-:Y:S02]  /*4670*/  LEA.HI.X.SX32 R15, R8, R2.reuse, 0x1, P5 ;  /* 0x00000002080f7211 */ /* 0x080fe400028f0eff */
[----:B------:R-:W1:Y:S01]  /*4680*/  LDS.128 R8, [R36+0x800] ;  /* 0x0008000024087984 */ /* 0x000e620000000c00 */
[----:B------:R-:W-:Y:S01]  /*4690*/  PRMT R21, R6, 0x7772, RZ ;  /* 0x0000777206157816 */ /* 0x000fe200000000ff */
[----:B--2---:R-:W-:Y:S01]  /*46a0*/  IMAD R5, R26, R13, RZ ;  /* 0x0000000d1a057224 */ /* 0x004fe200078e02ff */
[C---:B------:R-:W-:Y:S01]  /*46b0*/  IADD3 R16, P4, PT, R17.reuse, R3, RZ ;  /* 0x0000000311107210 */ /* 0x040fe20007f9e0ff */
[CC--:B------:R-:W-:Y:S01]  /*46c0*/  IMAD R6, R24.reuse, R13.reuse, RZ ;  /* 0x0000000d18067224 */ /* 0x0c0fe200078e02ff */
[----:B------:R-:W-:Y:S01]  /*46d0*/  ISETP.LT.AND P5, PT, R24, UR11, !P0 ;  /* 0x0000000b18007c0c */ /* 0x000fe2000c7a1270 */
[----:B------:R2:W-:Y:S01]  /*46e0*/  @P3 STG.E.U8 desc[UR18][R14.64], R21 ;  /* 0x000000150e003986 */ /* 0x0005e2000c101112 */
[----:B------:R-:W-:Y:S01]  /*46f0*/  LEA.HI.X.SX32 R17, R17, R2, 0x1, P4 ;  /* 0x0000000211117211 */ /* 0x000fe200020f0eff */
[----:B0-----:R-:W-:Y:S01]  /*4700*/  IMAD R18, R22, R13, RZ ;  /* 0x0000000d16127224 */ /* 0x001fe200078e02ff */
[----:B------:R-:W-:-:S02]  /*4710*/  ISETP.LT.AND P3, PT, R26, UR11, !P0 ;  /* 0x0000000b1a007c0c */ /* 0x000fc4000c761270 */
[-C--:B------:R-:W-:Y:S01]  /*4720*/  IADD3 R4, P4, PT, R5, R3.reuse, RZ ;  /* 0x0000000305047210 */ /* 0x080fe20007f9e0ff */
[----:B------:R0:W-:Y:S01]  /*4730*/  @P6 STG.E.U8 desc[UR18][R16.64], R23 ;  /* 0x0000001710006986 */ /* 0x0001e2000c101112 */
[----:B------:R-:W-:Y:S02]  /*4740*/  PRMT R25, R7, 0x7770, RZ ;  /* 0x0000777007197816 */ /* 0x000fe400000000ff */
[-C--:B------:R-:W-:Y:S02]  /*4750*/  LEA.HI.X.SX32 R5, R5, R2.reuse, 0x1, P4 ;  /* 0x0000000205057211 */ /* 0x080fe400020f0eff */
[----:B------:R-:W-:Y:S02]  /*4760*/  ISETP.LT.AND P4, PT, R22, UR11, !P0 ;  /* 0x0000000b16007c0c */ /* 0x000fe4000c781270 */
[C---:B--2---:R-:W-:Y:S02]  /*4770*/  IADD3 R14, P6, PT, R6.reuse, R3, RZ ;  /* 0x00000003060e7210 */ /* 0x044fe40007fde0ff */
[----:B------:R-:W-:Y:S01]  /*4780*/  PRMT R21, R7, 0x7771, RZ ;  /* 0x0000777107157816 */ /* 0x000fe200000000ff */
[----:B------:R-:W-:Y:S01]  /*4790*/  @P3 STG.E.U8 desc[UR18][R4.64], R25 ;  /* 0x0000001904003986 */ /* 0x000fe2000c101112 */
[----:B------:R-:W-:Y:S01]  /*47a0*/  LEA.HI.X.SX32 R15, R6, R2, 0x1, P6 ;  /* 0x00000002060f7211 */ /* 0x000fe200030f0eff */
[----:B------:R-:W-:Y:S01]  /*47b0*/  IMAD R6, R20, R13, RZ ;  /* 0x0000000d14067224 */ /* 0x000fe200078e02ff */
[----:B0-----:R-:W-:-:S02]  /*47c0*/  IADD3 R16, P6, PT, R18, R3, RZ ;  /* 0x0000000312107210 */ /* 0x001fc40007fde0ff */
[----:B------:R-:W-:Y:S01]  /*47d0*/  LOP3.LUT R19, R0, 0x20, RZ, 0xfc, !PT ;  /* 0x0000002000137812 */ /* 0x000fe200078efcff */
[----:B------:R0:W-:Y:S01]  /*47e0*/  @P5 STG.E.U8 desc[UR18][R14.64], R21 ;  /* 0x000000150e005986 */ /* 0x0001e2000c101112 */
[----:B------:R-:W-:Y:S01]  /*47f0*/  ISETP.LT.AND P5, PT, R20, UR11, !P0 ;  /* 0x0000000b14007c0c */ /* 0x000fe2000c7a1270 */
[----:B------:R-:W-:Y:S01]  /*4800*/  VIADD R20, R39, 0x3e ;  /* 0x0000003e27147836 */ /* 0x000fe20000000000 */
[----:B------:R-:W-:Y:S02]  /*4810*/  LEA.HI.X.SX32 R17, R18, R2, 0x1, P6 ;  /* 0x0000000212117211 */ /* 0x000fe400030f0eff */
[----:B------:R-:W-:Y:S02]  /*4820*/  PRMT R23, R7, 0x7772, RZ ;  /* 0x0000777207177816 */ /* 0x000fe400000000ff */
[----:B------:R-:W-:Y:S02]  /*4830*/  ISETP.LT.AND P3, PT, R19, UR11, !P0 ;  /* 0x0000000b13007c0c */ /* 0x000fe4000c761270 */
[----:B------:R-:W-:Y:S01]  /*4840*/  LOP3.LUT R19, R0, 0x22, RZ, 0xfc, !PT ;  /* 0x0000002200137812 */ /* 0x000fe200078efcff */
[----:B------:R2:W-:Y:S01]  /*4850*/  @P4 STG.E.U8 desc[UR18][R16.64], R23 ;  /* 0x0000001710004986 */ /* 0x0005e2000c101112 */
[----:B------:R-:W-:Y:S01]  /*4860*/  IADD3 R18, P6, PT, R6, R3, RZ ;  /* 0x0000000306127210 */ /* 0x000fe20007fde0ff */
[----:B0-----:R-:W-:Y:S01]  /*4870*/  IMAD R14, R13, 0x2, R12 ;  /* 0x000000020d0e7824 */ /* 0x001fe200078e020c */
[----:B------:R-:W-:-:S02]  /*4880*/  ISETP.LT.AND P4, PT, R19, UR11, !P0 ;  /* 0x0000000b13007c0c */ /* 0x000fc4000c781270 */
[-C--:B------:R-:W-:Y:S02]  /*4890*/  LEA.HI.X.SX32 R19, R6, R2.reuse, 0x1, P6 ;  /* 0x0000000206137211 */ /* 0x080fe400030f0eff */
[----:B------:R-:W-:Y:S02]  /*48a0*/  PRMT R21, R7, 0x7773, RZ ;  /* 0x0000777307157816 */ /* 0x000fe400000000ff */
[----:B------:R-:W-:Y:S02]  /*48b0*/  IADD3 R4, P6, PT, R12, R3, RZ ;  /* 0x000000030c047210 */ /* 0x000fe40007fde0ff */
[----:B------:R-:W-:Y:S01]  /*48c0*/  LOP3.LUT R6, R0, 0x24, RZ, 0xfc, !PT ;  /* 0x0000002400067812 */ /* 0x000fe200078efcff */
[----:B------:R-:W-:Y:S01]  /*48d0*/  @P5 STG.E.U8 desc[UR18][R18.64], R21 ;  /* 0x0000001512005986 */ /* 0x000fe2000c101112 */
[----:B------:R-:W-:Y:S01]  /*48e0*/  LEA.HI.X.SX32 R5, R12, R2, 0x1, P6 ;  /* 0x000000020c057211 */ /* 0x000fe200030f0eff */
[----:B------:R-:W-:Y:S01]  /*48f0*/  IMAD R12, R13, 0x2, R14 ;  /* 0x000000020d0c7824 */ /* 0x000fe200078e020e */
[----:B-1----:R-:W-:-:S02]  /*4900*/  PRMT R25, R8, 0x7770, RZ ;  /* 0x0000777008197816 */ /* 0x002fc400000000ff */
[----:B------:R-:W-:Y:S01]  /*4910*/  ISETP.LT.AND P5, PT, R6, UR11, !P0 ;  /* 0x0000000b06007c0c */ /* 0x000fe2000c7a1270 */
[----:B--2---:R-:W-:Y:S01]  /*4920*/  IMAD R16, R13, 0x2, R12 ;  /* 0x000000020d107824 */ /* 0x004fe200078e020c */
[----:B------:R-:W-:Y:S01]  /*4930*/  IADD3 R6, P6, PT, R14, R3, RZ ;  /* 0x000000030e067210 */ /* 0x000fe20007fde0ff */
[----:B------:R0:W-:Y:S01]  /*4940*/  @P3 STG.E.U8 desc[UR18][R4.64], R25 ;  /* 0x0000001904003986 */ /* 0x0001e2000c101112 */
[----:B------:R-:W-:Y:S02]  /*4950*/  LOP3.LUT R15, R0, 0x26, RZ, 0xfc, !PT ;  /* 0x00000026000f7812 */ /* 0x000fe400078efcff */
[----:B------:R-:W-:Y:S02]  /*4960*/  LEA.HI.X.SX32 R7, R14, R2, 0x1, P6 ;  /* 0x000000020e077211 */ /* 0x000fe400030f0eff */
[----:B------:R-:W-:Y:S02]  /*4970*/  PRMT R17, R8, 0x7771, RZ ;  /* 0x0000777108117816 */ /* 0x000fe400000000ff */
[----:B------:R-:W-:-:S02]  /*4980*/  ISETP.LT.AND P3, PT, R15, UR11, !P0 ;  /* 0x0000000b0f007c0c */ /* 0x000fc4000c761270 */
[----:B------:R-:W-:Y:S01]  /*4990*/  LOP3.LUT R15, R0, 0x28, RZ, 0xfc, !PT ;  /* 0x00000028000f7812 */ /* 0x000fe200078efcff */
[----:B------:R1:W-:Y:S01]  /*49a0*/  @P4 STG.E.U8 desc[UR18][R6.64], R17 ;  /* 0x0000001106004986 */ /* 0x0003e2000c101112 */
[CC--:B------:R-:W-:Y:S02]  /*49b0*/  IADD3 R14, P6, PT, R12.reuse, R3.reuse, RZ ;  /* 0x000000030c0e7210 */ /* 0x0c0fe40007fde0ff */
[----:B------:R-:W-:Y:S02]  /*49c0*/  ISETP.LT.AND P4, PT, R15, UR11, !P0 ;  /* 0x0000000b0f007c0c */ /* 0x000fe4000c781270 */
[----:B------:R-:W-:Y:S01]  /*49d0*/  LEA.HI.X.SX32 R15, R12, R2, 0x1, P6 ;  /* 0x000000020c0f7211 */ /* 0x000fe200030f0eff */
[----:B------:R-:W-:Y:S01]  /*49e0*/  IMAD R12, R13, 0x2, R16 ;  /* 0x000000020d0c7824 */ /* 0x000fe200078e0210 */
[----:B0-----:R-:W-:Y:S02]  /*49f0*/  IADD3 R4, P6, PT, R16, R3, RZ ;  /* 0x0000000310047210 */ /* 0x001fe40007fde0ff */
[----:B------:R-:W-:-:S02]  /*4a00*/  PRMT R23, R8, 0x7772, RZ ;  /* 0x0000777208177816 */ /* 0x000fc400000000ff */
[----:B------:R-:W-:Y:S02]  /*4a10*/  LOP3.LUT R18, R0, 0x2a, RZ, 0xfc, !PT ;  /* 0x0000002a00127812 */ /* 0x000fe400078efcff */
[-C--:B------:R-:W-:Y:S01]  /*4a20*/  LEA.HI.X.SX32 R5, R16, R2.reuse, 0x1, P6 ;  /* 0x0000000210057211 */ /* 0x080fe200030f0eff */
[----:B------:R0:W-:Y:S01]  /*4a30*/  @P5 STG.E.U8 desc[UR18][R14.64], R23 ;  /* 0x000000170e005986 */ /* 0x0001e2000c101112 */
[----:B------:R-:W-:Y:S01]  /*4a40*/  PRMT R21, R8, 0x7773, RZ ;  /* 0x0000777308157816 */ /* 0x000fe200000000ff */
[----:B------:R-:W-:Y:S01]  /*4a50*/  IMAD R8, R13, 0x2, R12 ;  /* 0x000000020d087824 */ /* 0x000fe200078e020c */
[----:B-1----:R-:W-:Y:S02]  /*4a60*/  IADD3 R6, P5, PT, R12, R3, RZ ;  /* 0x000000030c067210 */ /* 0x002fe40007fbe0ff */
[----:B------:R-:W-:Y:S01]  /*4a70*/  LOP3.LUT R16, R0, 0x2c, RZ, 0xfc, !PT ;  /* 0x0000002c00107812 */ /* 0x000fe200078efcff */
[----:B------:R1:W-:Y:S01]  /*4a80*/  @P3 STG.E.U8 desc[UR18][R4.64], R21 ;  /* 0x0000001504003986 */ /* 0x0003e2000c101112 */
[----:B------:R-:W-:Y:S01]  /*4a90*/  ISETP.LT.AND P6, PT, R18, UR11, !P0 ;  /* 0x0000000b12007c0c */ /* 0x000fe2000c7c1270 */
[----:B------:R-:W-:Y:S01]  /*4aa0*/  VIADD R18, R39, 0x2e ;  /* 0x0000002e27127836 */ /* 0x000fe20000000000 */
[----:B------:R-:W-:Y:S01]  /*4ab0*/  LEA.HI.X.SX32 R7, R12, R2, 0x1, P5 ;  /* 0x000000020c077211 */ /* 0x000fe200028f0eff */
[----:B------:R-:W-:Y:S01]  /*4ac0*/  IMAD R12, R13, 0x2, R8 ;  /* 0x000000020d0c7824 */ /* 0x000fe200078e0208 */
[----:B------:R-:W-:-:S02]  /*4ad0*/  ISETP.LT.AND P3, PT, R16, UR11, !P0 ;  /* 0x0000000b10007c0c */ /* 0x000fc4000c761270 */
[C---:B------:R-:W-:Y:S02]  /*4ae0*/  IADD3 R16, P5, PT, R8.reuse, R3, RZ ;  /* 0x0000000308107210 */ /* 0x040fe40007fbe0ff */
[C---:B------:R-:W-:Y:S02]  /*4af0*/  PRMT R19, R9.reuse, 0x7770, RZ ;  /* 0x0000777009137816 */ /* 0x040fe400000000ff */
[-C--:B------:R-:W-:Y:S01]  /*4b00*/  LEA.HI.X.SX32 R17, R8, R2.reuse, 0x1, P5 ;  /* 0x0000000208117211 */ /* 0x080fe200028f0eff */
[----:B------:R-:W-:Y:S01]  /*4b10*/  IMAD R8, R18, R13, RZ ;  /* 0x0000000d12087224 */ /* 0x000fe200078e02ff */
[----:B0-----:R-:W-:Y:S01]  /*4b20*/  PRMT R23, R9, 0x7771, RZ ;  /* 0x0000777109177816 */ /* 0x001fe200000000ff */
[----:B------:R0:W-:Y:S01]  /*4b30*/  @P4 STG.E.U8 desc[UR18][R6.64], R19 ;  /* 0x0000001306004986 */ /* 0x0001e2000c101112 */
[----:B-1----:R-:W-:Y:S02]  /*4b40*/  IADD3 R4, P5, PT, R12, R3, RZ ;  /* 0x000000030c047210 */ /* 0x002fe40007fbe0ff */
[----:B------:R-:W-:Y:S01]  /*4b50*/  ISETP.LT.AND P4, PT, R18, UR11, !P0 ;  /* 0x0000000b12007c0c */ /* 0x000fe2000c781270 */
[----:B------:R1:W-:Y:S01]  /*4b60*/  @P6 STG.E.U8 desc[UR18][R16.64], R23 ;  /* 0x0000001710006986 */ /* 0x0003e2000c101112 */
[----:B------:R-:W-:Y:S01]  /*4b70*/  LEA.HI.X.SX32 R5, R12, R2, 0x1, P5 ;  /* 0x000000020c057211 */ /* 0x000fe200028f0eff */
[----:B------:R-:W-:Y:S01]  /*4b80*/  IMAD R12, R13, 0x4, R12 ;  /* 0x000000040d0c7824 */ /* 0x000fe200078e020c */
[----:B------:R-:W-:-:S02]  /*4b90*/  PRMT R21, R9, 0x7772, RZ ;  /* 0x0000777209157816 */ /* 0x000fc400000000ff */
[----:B------:R-:W-:Y:S02]  /*4ba0*/  LOP3.LUT R15, R0, 0x30, RZ, 0xfc, !PT ;  /* 0x00000030000f7812 */ /* 0x000fe400078efcff */
[----:B------:R-:W-:Y:S01]  /*4bb0*/  IADD3 R14, P6, PT, R8, R3, RZ ;  /* 0x00000003080e7210 */ /* 0x000fe20007fde0ff */
[----:B------:R-:W-:Y:S01]  /*4bc0*/  @P3 STG.E.U8 desc[UR18][R4.64], R21 ;  /* 0x0000001504003986 */ /* 0x000fe2000c101112 */
[----:B0-----:R-:W-:Y:S02]  /*4bd0*/  LOP3.LUT R6, R0, 0x32, RZ, 0xfc, !PT ;  /* 0x0000003200067812 */ /* 0x001fe400078efcff */
[----:B------:R-:W-:Y:S01]  /*4be0*/  ISETP.LT.AND P5, PT, R15, UR11, !P0 ;  /* 0x0000000b0f007c0c */ /* 0x000fe2000c7a1270 */
[----:B-1----:R-:W-:Y:S01]  /*4bf0*/  IMAD R16, R13, 0x2, R12 ;  /* 0x000000020d107824 */ /* 0x002fe200078e020c */
[----:B------:R-:W-:Y:S02]  /*4c00*/  LEA.HI.X.SX32 R15, R8, R2, 0x1, P6 ;  /* 0x00000002080f7211 */ /* 0x000fe400030f0eff */
[----:B------:R-:W-:-:S02]  /*4c10*/  PRMT R19, R9, 0x7773, RZ ;  /* 0x0000777309137816 */ /* 0x000fc400000000ff */
[----:B------:R-:W-:Y:S02]  /*4c20*/  ISETP.LT.AND P3, PT, R6, UR11, !P0 ;  /* 0x0000000b06007c0c */ /* 0x000fe4000c761270 */
[-C--:B------:R-:W-:Y:S01]  /*4c30*/  IADD3 R6, P6, PT, R12, R3.reuse, RZ ;  /* 0x000000030c067210 */ /* 0x080fe20007fde0ff */
[----:B------:R0:W-:Y:S01]  /*4c40*/  @P4 STG.E.U8 desc[UR18][R14.64], R19 ;  /* 0x000000130e004986 */ /* 0x0001e2000c101112 */
[----:B------:R-:W-:Y:S02]  /*4c50*/  LOP3.LUT R8, R0, 0x36, RZ, 0xfc, !PT ;  /* 0x0000003600087812 */ /* 0x000fe400078efcff */
[----:B------:R-:W-:Y:S01]  /*4c60*/  LEA.HI.X.SX32 R7, R12, R2, 0x1, P6 ;  /* 0x000000020c077211 */ /* 0x000fe200030f0eff */
[----:B------:R-:W-:Y:S01]  /*4c70*/  IMAD R12, R13, 0x2, R16 ;  /* 0x000000020d0c7824 */ /* 0x000fe200078e0210 */
[----:B------:R-:W-:Y:S02]  /*4c80*/  ISETP.LT.AND P4, PT, R8, UR11, !P0 ;  /* 0x0000000b08007c0c */ /* 0x000fe4000c781270 */
[----:B------:R-:W-:-:S02]  /*4c90*/  IADD3 R8, P6, PT, R16, R3, RZ ;  /* 0x0000000310087210 */ /* 0x000fc40007fde0ff */
[----:B------:R-:W-:Y:S02]  /*4ca0*/  PRMT R17, R10, 0x7770, RZ ;  /* 0x000077700a117816 */ /* 0x000fe400000000ff */
[----:B------:R-:W-:Y:S01]  /*4cb0*/  LEA.HI.X.SX32 R9, R16, R2, 0x1, P6 ;  /* 0x0000000210097211 */ /* 0x000fe200030f0eff */
[C---:B0-----:R-:W-:Y:S01]  /*4cc0*/  IMAD R14, R13.reuse, 0x2, R12 ;  /* 0x000000020d0e7824 */ /* 0x041fe200078e020c */
[----:B------:R-:W-:Y:S01]  /*4cd0*/  PRMT R21, R10, 0x7771, RZ ;  /* 0x000077710a157816 */ /* 0x000fe200000000ff */
[----:B------:R0:W-:Y:S01]  /*4ce0*/  @P5 STG.E.U8 desc[UR18][R6.64], R17 ;  /* 0x0000001106005986 */ /* 0x0001e2000c101112 */
[C---:B------:R-:W-:Y:S01]  /*4cf0*/  LOP3.LUT R4, R0.reuse, 0x34, RZ, 0xfc, !PT ;  /* 0x0000003400047812 */ /* 0x040fe200078efcff */
[C---:B------:R-:W-:Y:S01]  /*4d00*/  IMAD R16, R13.reuse, 0x2, R14 ;  /* 0x000000020d107824 */ /* 0x040fe200078e020e */
[----:B------:R-:W-:Y:S01]  /*4d10*/  LOP3.LUT R0, R0, 0x38, RZ, 0xfc, !PT ;  /* 0x0000003800007812 */ /* 0x000fe200078efcff */
[----:B------:R1:W-:Y:S01]  /*4d20*/  @P3 STG.E.U8 desc[UR18][R8.64], R21 ;  /* 0x0000001508003986 */ /* 0x0003e2000c101112 */
[----:B------:R-:W-:Y:S01]  /*4d30*/  ISETP.LT.AND P5, PT, R4, UR11, !P0 ;  /* 0x0000000b04007c0c */ /* 0x000fe2000c7a1270 */
[----:B------:R-:W-:Y:S01]  /*4d40*/  IMAD R18, R13, 0x2, R16 ;  /* 0x000000020d127824 */ /* 0x000fe200078e0210 */
[----:B------:R-:W-:Y:S01]  /*4d50*/  IADD3 R4, P3, PT, R12, R3, RZ ;  /* 0x000000030c047210 */ /* 0x000fe20007f7e0ff */
[----:B------:R-:W-:Y:S01]  /*4d60*/  IMAD R19, R20, R13, RZ ;  /* 0x0000000d14137224 */ /* 0x000fe200078e02ff */
[----:B------:R-:W-:-:S02]  /*4d70*/  PRMT R25, R10, 0x7772, RZ ;  /* 0x000077720a197816 */ /* 0x000fc400000000ff */
[-C--:B------:R-:W-:Y:S01]  /*4d80*/  LEA.HI.X.SX32 R5, R12, R2.reuse, 0x1, P3 ;  /* 0x000000020c057211 */ /* 0x080fe200018f0eff */
[----:B0-----:R-:W-:Y:S01]  /*4d90*/  IMAD R17, R13, 0x2, R18 ;  /* 0x000000020d117824 */ /* 0x001fe200078e0212 */
[-C--:B------:R-:W-:Y:S02]  /*4da0*/  IADD3 R12, P3, PT, R16, R3.reuse, RZ ;  /* 0x00000003100c7210 */ /* 0x080fe40007f7e0ff */
[-C--:B------:R-:W-:Y:S02]  /*4db0*/  IADD3 R6, P6, PT, R14, R3.reuse, RZ ;  /* 0x000000030e067210 */ /* 0x080fe40007fde0ff */
[-C--:B------:R-:W-:Y:S01]  /*4dc0*/  LEA.HI.X.SX32 R13, R16, R2.reuse, 0x1, P3 ;  /* 0x00000002100d7211 */ /* 0x080fe200018f0eff */
[----:B------:R0:W-:Y:S01]  /*4dd0*/  @P5 STG.E.U8 desc[UR18][R4.64], R25 ;  /* 0x0000001904005986 */ /* 0x0001e2000c101112 */
[----:B-1----:R-:W-:Y:S02]  /*4de0*/  IADD3 R8, P3, PT, R17, R3, RZ ;  /* 0x0000000311087210 */ /* 0x002fe40007f7e0ff */
[----:B------:R-:W-:-:S02]  /*4df0*/  LEA.HI.X.SX32 R7, R14, R2, 0x1, P6 ;  /* 0x000000020e077211 */ /* 0x000fc400030f0eff */
[-C--:B------:R-:W-:Y:S02]  /*4e00*/  IADD3 R14, P6, PT, R18, R3.reuse, RZ ;  /* 0x00000003120e7210 */ /* 0x080fe40007fde0ff */
[-C--:B------:R-:W-:Y:S02]  /*4e10*/  LEA.HI.X.SX32 R9, R17, R2.reuse, 0x1, P3 ;  /* 0x0000000211097211 */ /* 0x080fe400018f0eff */
[----:B------:R-:W-:Y:S02]  /*4e20*/  ISETP.LT.AND P3, PT, R0, UR11, !P0 ;  /* 0x0000000b00007c0c */ /* 0x000fe4000c761270 */
[----:B------:R-:W-:Y:S02]  /*4e30*/  LEA.HI.X.SX32 R15, R18, R2, 0x1, P6 ;  /* 0x00000002120f7211 */ /* 0x000fe400030f0eff */
[----:B------:R-:W-:Y:S02]  /*4e40*/  IADD3 R16, P6, PT, R19, R3, RZ ;  /* 0x0000000313107210 */ /* 0x000fe40007fde0ff */
[----:B------:R-:W-:-:S02]  /*4e50*/  ISETP.LT.AND P0, PT, R20, UR11, !P0 ;  /* 0x0000000b14007c0c */ /* 0x000fc4000c701270 */
[----:B------:R-:W-:Y:S02]  /*4e60*/  LEA.HI.X.SX32 R17, R19, R2, 0x1, P6 ;  /* 0x0000000213117211 */ /* 0x000fe400030f0eff */
[----:B------:R-:W-:Y:S02]  /*4e70*/  PRMT R23, R10, 0x7773, RZ ;  /* 0x000077730a177816 */ /* 0x000fe400000000ff */
[C---:B------:R-:W-:Y:S02]  /*4e80*/  PRMT R3, R11.reuse, 0x7773, RZ ;  /* 0x000077730b037816 */ /* 0x040fe400000000ff */
[C---:B------:R-:W-:Y:S01]  /*4e90*/  PRMT R19, R11.reuse, 0x7772, RZ ;  /* 0x000077720b137816 */ /* 0x040fe200000000ff */
[----:B------:R0:W-:Y:S01]  /*4ea0*/  @P4 STG.E.U8 desc[UR18][R6.64], R23 ;  /* 0x0000001706004986 */ /* 0x0001e2000c101112 */
[C---:B------:R-:W-:Y:S02]  /*4eb0*/  PRMT R21, R11.reuse, 0x7771, RZ ;  /* 0x000077710b157816 */ /* 0x040fe400000000ff */
[----:B------:R-:W-:-:S05]  /*4ec0*/  PRMT R11, R11, 0x7770, RZ ;  /* 0x000077700b0b7816 */ /* 0x000fca00000000ff */
[----:B------:R0:W-:Y:S04]  /*4ed0*/  @P3 STG.E.U8 desc[UR18][R12.64], R11 ;  /* 0x0000000b0c003986 */ /* 0x0001e8000c101112 */
[----:B------:R0:W-:Y:S04]  /*4ee0*/  @P2 STG.E.U8 desc[UR18][R14.64], R21 ;  /* 0x000000150e002986 */ /* 0x0001e8000c101112 */
[----:B------:R0:W-:Y:S04]  /*4ef0*/  @P1 STG.E.U8 desc[UR18][R8.64], R19 ;  /* 0x0000001308001986 */ /* 0x0001e8000c101112 */
[----:B------:R0:W-:Y:S01]  /*4f00*/  @P0 STG.E.U8 desc[UR18][R16.64], R3 ;  /* 0x0000000310000986 */ /* 0x0001e2000c101112 */
[----:B------:R-:W-:Y:S06]  /*4f10*/  BAR.SYNC.DEFER_BLOCKING 0x0 ;  /* 0x0000000000007b1d */ /* 0x000fec0000010000 */
[----:B------:R-:W-:Y:S05]  /*4f20*/  BRA.U UP0, `(.L_x_13) ;  /* 0x0000000100a07547 */ /* 0x000fea000b800000 */
[----:B------:R-:W1:Y:S01]  /*4f30*/  S2UR UR5, SR_CgaCtaId ;  /* 0x00000000000579c3 */ /* 0x000e620000008800 */
[----:B------:R-:W-:Y:S01]  /*4f40*/  NOP ;  /* 0x0000000000007918 */ /* 0x000fe20000000000 */
[----:B------:R-:W-:Y:S01]  /*4f50*/  UMOV UR4, 0x50 ;  /* 0x0000005000047882 */ /* 0x000fe20000000000 */
[----:B------:R-:W-:Y:S02]  /*4f60*/  IMAD.U32 R0, RZ, RZ, UR21 ;  /* 0x00000015ff007e24 */ /* 0x000fe4000f8e00ff */
[----:B0-----:R-:W-:Y:S02]  /*4f70*/  IMAD.MOV.U32 R3, RZ, RZ, 0x3 ;  /* 0x00000003ff037424 */ /* 0x001fe400078e00ff */
[----:B------:R-:W-:Y:S01]  /*4f80*/  IMAD.MOV.U32 R7, RZ, RZ, 0x1 ;  /* 0x00000001ff077424 */ /* 0x000fe200078e00ff */
[----:B------:R-:W-:-:S04]  /*4f90*/  LOP3.LUT R0, R0, 0xffff, RZ, 0xc0, !PT ;  /* 0x0000ffff00007812 */ /* 0x000fc800078ec0ff */
[----:B------:R-:W-:-:S05]  /*4fa0*/  SHF.R.U32.HI R0, RZ, 0x5, R0 ;  /* 0x00000005ff007819 */ /* 0x000fca0000011600 */
[----:B------:R-:W-:Y:S01]  /*4fb0*/  VIADD R2, R0, 0x10 ;  /* 0x0000001000027836 */ /* 0x000fe20000000000 */
[----:B------:R-:W-:Y:S01]  /*4fc0*/  SHF.L.U32 R0, R3, R0, RZ ;  /* 0x0000000003007219 */ /* 0x000fe200000006ff */
[----:B-1----:R-:W-:-:S03]  /*4fd0*/  ULEA UR6, UR5, UR4, 0x18 ;  /* 0x0000000405067291 */ /* 0x002fc6000f8ec0ff */
[----:B------:R-:W-:-:S04]  /*4fe0*/  SHF.L.U32 R3, R7, R2, RZ ;  /* 0x0000000207037219 */ /* 0x000fc800000006ff */
[----:B------:R-:W-:Y:S02]  /*4ff0*/  LOP3.LUT R0, R3, R0, RZ, 0xfc, !PT ;  /* 0x0000000003007212 */ /* 0x000fe400078efcff */
[----:B------:R-:W0:Y:S02]  /*5000*/  LDS R5, [UR6] ;  /* 0x00000006ff057984 */ /* 0x000e240008000800 */
[C---:B------:R-:W-:Y:S02]  /*5010*/  LOP3.LUT R2, R0.reuse, 0xffff, RZ, 0xc0, !PT ;  /* 0x0000ffff00027812 */ /* 0x040fe400078ec0ff */
[----:B0-----:R-:W-:-:S04]  /*5020*/  LOP3.LUT R3, R0, 0xffff, R5, 0x80, !PT ;  /* 0x0000ffff00037812 */ /* 0x001fc800078e8005 */
[----:B------:R-:W-:-:S13]  /*5030*/  ISETP.NE.AND P0, PT, R3, R2, PT ;  /* 0x000000020300720c */ /* 0x000fda0003f05270 */
[----:B------:R-:W-:Y:S05]  /*5040*/  @P0 BRA `(.L_x_14) ;  /* 0x0000000000500947 */ /* 0x000fea0003800000 */
[----:B------:R-:W-:Y:S02]  /*5050*/  SHF.R.U32.HI R5, RZ, 0x10, R5 ;  /* 0x00000010ff057819 */ /* 0x000fe40000011605 */
[----:B------:R-:W-:-:S04]  /*5060*/  SHF.R.U32.HI R2, RZ, 0x10, R0 ;  /* 0x00000010ff027819 */ /* 0x000fc80000011600 */
[----:B------:R-:W-:-:S04]  /*5070*/  LOP3.LUT R5, R5, R2, RZ, 0xc0, !PT ;  /* 0x0000000205057212 */ /* 0x000fc800078ec0ff */
[----:B------:R-:W-:-:S13]  /*5080*/  ISETP.NE.AND P0, PT, R5, R2, PT ;  /* 0x000000020500720c */ /* 0x000fda0003f05270 */
[----:B------:R-:W-:Y:S05]  /*5090*/  @P0 BRA `(.L_x_15) ;  /* 0x0000000000300947 */ /* 0x000fea0003800000 */
[----:B------:R-:W-:Y:S01]  /*50a0*/  R2UR UR4, R0 ;  /* 0x00000000000472ca */ /* 0x000fe200000e0000 */
[----:B------:R-:W-:Y:S01]  /*50b0*/  VOTEU.ANY UR5, UPT, PT ;  /* 0x0000000000057886 */ /* 0x000fe200038e0100 */
[----:B------:R-:W0:Y:S01]  /*50c0*/  S2R R0, SR_LANEID ;  /* 0x0000000000007919 */ /* 0x000e220000000000 */
[----:B------:R-:W-:-:S10]  /*50d0*/  UFLO.U32 UR5, UR5 ;  /* 0x00000005000572bd */ /* 0x000fd400080e0000 */
[----:B------:R-:W-:-:S06]  /*50e0*/  ULOP3.LUT UR4, URZ, UR4, URZ, 0x33, !UPT ;  /* 0x00000004ff047292 */ /* 0x000fcc000f8e33ff */
[----:B------:R-:W-:-:S04]  /*50f0*/  IMAD.U32 R2, RZ, RZ, UR4 ;  /* 0x00000004ff027e24 */ /* 0x000fc8000f8e00ff */
[----:B------:R-:W1:Y:S02]  /*5100*/  REDUX UR7, R2 ;  /* 0x00000000020773c4 */ /* 0x000e640000000000 */
[----:B------:R2:W-:Y:S01]  /*5110*/  UTCATOMSWS.AND URZ, UR4 ;  /* 0x0000000400ff79e3 */ /* 0x0005e20008000000 */
[----:B0-----:R-:W-:Y:S01]  /*5120*/  ISETP.EQ.U32.AND P0, PT, R0, UR5, PT ;  /* 0x0000000500007c0c */ /* 0x001fe2000bf02070 */
[----:B-1----:R-:W-:-:S12]  /*5130*/  IMAD.U32 R0, RZ, RZ, UR7 ;  /* 0x00000007ff007e24 */ /* 0x002fd8000f8e00ff */
[----:B------:R2:W-:Y:S01]  /*5140*/  @P0 ATOMS.AND RZ, [UR6], R0 ;  /* 0x00000000ffff098c */ /* 0x0005e2000a800006 */
[----:B------:R-:W-:Y:S05]  /*5150*/  BRA `(.L_x_13) ;  /* 0x0000000000147947 */ /* 0x000fea0003800000 */
.L_x_15:
[----:B------:R-:W-:-:S07]  /*5160*/  MOV R2, 0x5180 ;  /* 0x0000518000027802 */ /* 0x000fce0000000f00 */
[----:B------:R-:W-:Y:S05]  /*5170*/  CALL.REL.NOINC `($__internal_0_$__cuda_sm10x_tcgen05_guardrail_trap_col_being_dealloced_not_returned_by_alloc) ;  /* 0x00000000002c7944 */ /* 0x000fea0003c00000 */
[----:B------:R-:W-:Y:S05]  /*5180*/  BRA `(.L_x_13) ;  /* 0x0000000000087947 */ /* 0x000fea0003800000 */
.L_x_14:
[----:B------:R-:W-:-:S07]  /*5190*/  MOV R2, 0x51b0 ;  /* 0x000051b000027802 */ /* 0x000fce0000000f00 */
[----:B------:R-:W-:Y:S05]  /*51a0*/  CALL.REL.NOINC `($__internal_2_$__cuda_sm10x_tcgen05_guardrail_trap_unallocated_columns_being_dealloced) ;  /* 0x0000000000387944 */ /* 0x000fea0003c00000 */
.L_x_13:
[----:B------:R-:W-:Y:S01]  /*51b0*/  NOP ;  /* 0x0000000000007918 */ /* 0x000fe20000000000 */
[----:B--2---:R-:W-:Y:S05]  /*51c0*/  EXIT ;  /* 0x000000000000794d */ /* 0x004fea0003800000 */
.L_x_8:
[----:B------:R-:W0:Y:S02]  /*51d0*/  SYNCS.PHASECHK.TRANS64.TRYWAIT P2, [UR13], R62 ;  /* 0x0000003eff0075a7 */ /* 0x000e24000804110d */
[----:B0-----:R-:W-:Y:S05]  /*51e0*/  @!P2 BRA `(.L_x_8) ;  /* 0xfffffffc00f8a947 */ /* 0x001fea000383ffff */
[----:B------:R-:W-:Y:S05]  /*51f0*/  BRA `(.L_x_16) ;  /* 0xffffffdc00887947 */ /* 0x000fea000383ffff */
.L_x_12:
[----:B------:R-:W1:Y:S02]  /*5200*/  SYNCS.PHASECHK.TRANS64.TRYWAIT P0, [UR13], R4 ;  /* 0x00000004ff0075a7 */ /* 0x000e64000800110d */
[----:B-1----:R-:W-:Y:S05]  /*5210*/  @!P0 BRA `(.L_x_12) ;  /* 0xfffffffc00f88947 */ /* 0x002fea000383ffff */
[----:B------:R-:W-:Y:S05]  /*5220*/  BRA `(.L_x_11) ;  /* 0xffffffe400e87947 */ /* 0x000fea000383ffff */
        .weak           $__internal_0_$__cuda_sm10x_tcgen05_guardrail_trap_col_being_dealloced_not_returned_by_alloc
        .type           $__internal_0_$__cuda_sm10x_tcgen05_guardrail_trap_col_being_dealloced_not_returned_by_alloc,@function
        .size           $__internal_0_$__cuda_sm10x_tcgen05_guardrail_trap_col_being_dealloced_not_returned_by_alloc,($__internal_1_$__cuda_sm10x_tcgen05_guardrail_trap_phase_invalid_during_alloc - $__internal_0_$__cuda_sm10x_tcgen05_guardrail_trap_col_being_dealloced_not_returned_by_alloc)
$__internal_0_$__cuda_sm10x_tcgen05_guardrail_trap_col_being_dealloced_not_returned_by_alloc:
[----:B------:R-:W-:Y:S05]  /*5230*/  BPT.TRAP 0x1 ;  /* 0x000000040000795c */ /* 0x000fea0000300000 */
[----:B------:R-:W-:-:S04]  /*5240*/  IMAD.MOV.U32 R3, RZ, RZ, 0x0 ;  /* 0x00000000ff037424 */ /* 0x000fc800078e00ff */
[----:B------:R-:W-:Y:S05]  /*5250*/  RET.REL.NODEC R2 `(matmul_kernel) ;  /* 0xffffffac02687950 */ /* 0x000fea0003c3ffff */
        .weak           $__internal_1_$__cuda_sm10x_tcgen05_guardrail_trap_phase_invalid_during_alloc
        .type           $__internal_1_$__cuda_sm10x_tcgen05_guardrail_trap_phase_invalid_during_alloc,@function
        .size           $__internal_1_$__cuda_sm10x_tcgen05_guardrail_trap_phase_invalid_during_alloc,($__internal_2_$__cuda_sm10x_tcgen05_guardrail_trap_unallocated_columns_being_dealloced - $__internal_1_$__cuda_sm10x_tcgen05_guardrail_trap_phase_invalid_during_alloc)
$__internal_1_$__cuda_sm10x_tcgen05_guardrail_trap_phase_invalid_during_alloc:
[----:B------:R-:W-:Y:S05]  /*5260*/  BPT.TRAP 0x1 ;  /* 0x000000040000795c */ /* 0x000fea0000300000 */
[----:B------:R-:W-:-:S04]  /*5270*/  IMAD.MOV.U32 R3, RZ, RZ, 0x0 ;  /* 0x00000000ff037424 */ /* 0x000fc800078e00ff */
[----:B------:R-:W-:Y:S05]  /*5280*/  RET.REL.NODEC R2 `(matmul_kernel) ;  /* 0xffffffac025c7950 */ /* 0x000fea0003c3ffff */
        .weak           $__internal_2_$__cuda_sm10x_tcgen05_guardrail_trap_unallocated_columns_being_dealloced
        .type           $__internal_2_$__cuda_sm10x_tcgen05_guardrail_trap_unallocated_columns_being_dealloced,@function
        .size           $__internal_2_$__cuda_sm10x_tcgen05_guardrail_trap_unallocated_columns_being_dealloced,(.L_x_20 - $__internal_2_$__cuda_sm10x_tcgen05_guardrail_trap_unallocated_columns_being_dealloced)
$__internal_2_$__cuda_sm10x_tcgen05_guardrail_trap_unallocated_columns_being_dealloced:
[----:B------:R-:W-:Y:S05]  /*5290*/  BPT.TRAP 0x1 ;  /* 0x000000040000795c */ /* 0x000fea0000300000 */
[----:B------:R-:W-:-:S04]  /*52a0*/  IMAD.MOV.U32 R3, RZ, RZ, 0x0 ;  /* 0x00000000ff037424 */ /* 0x000fc800078e00ff */
[----:B------:R-:W-:Y:S05]  /*52b0*/  RET.REL.NODEC R2 `(matmul_kernel) ;  /* 0xffffffac02507950 */ /* 0x000fea0003c3ffff */
.L_x_17:
[----:B------:R-:W-:-:S00]  /*52c0*/  BRA `(.L_x_17) ;  /* 0xfffffffc00fc7947 */ /* 0x000fc0000383ffff */
[----:B------:R-:W-:-:S00]  /*52d0*/  NOP ;  /* 0x0000000000007918 */ /* 0x000fc00000000000 */
        /* <DEDUP_REMOVED lines=10> */
.L_x_20:


//--------------------- .nv.shared.matmul_kernel  --------------------------
	.section	.nv.shared.matmul_kernel,"aw",@nobits
	.sectionflags	@""
	.align	16
	.zero		1024


//--------------------- .nv.shared.reserved.0     --------------------------
	.section	.nv.shared.reserved.0,"aw",@nobits
	.align	8
	.weak		__nv_reservedSMEM_offset_0_alias
	.size		__nv_reservedSMEM_offset_0_alias, 0, 64
	.other		__nv_reservedSMEM_offset_0_alias,@"STO_CUDA_RESERVED_SHARED STV_DEFAULT"
__nv_reservedSMEM_offset_0_alias:
	.zero		0
.nv.shared.reserved.0:
	.zero		64
	.weak		__nv_reservedSMEM_allocation_phase
	.type		__nv_reservedSMEM_allocation_phase,@object
	.size		__nv_reservedSMEM_allocation_phase,(.L_0 - __nv_reservedSMEM_allocation_phase)
__nv_reservedSMEM_allocation_phase:
	.zero		1
.L_0:
	.zero		7
	.weak		__nv_reservedSMEM_devtool_atexit_pc
	.type		__nv_reservedSMEM_devtool_atexit_pc,@object
	.size		__nv_reservedSMEM_devtool_atexit_pc,(__nv_reservedSMEM_allocation_mask - __nv_reservedSMEM_devtool_atexit_pc)
__nv_reservedSMEM_devtool_atexit_pc:
	.zero		8
	.weak		__nv_reservedSMEM_allocation_mask
	.type		__nv_reservedSMEM_allocation_mask,@object
	.size		__nv_reservedSMEM_allocation_mask,(.L_2 - __nv_reservedSMEM_allocation_mask)
__nv_reservedSMEM_allocation_mask:
	.zero		4
.L_2:


//--------------------- .nv.constant0.matmul_kernel --------------------------
	.section	.nv.constant0.matmul_kernel,"a",@progbits
	.sectionflags	@""
	.align	4
.nv.constant0.matmul_kernel:
	.zero		976


//--------------------- SYMBOLS --------------------------

	.type		.nv.reservedSmem.offset0,@object
	.size		.nv.reservedSmem.offset0,0x4
	.type		.nv.reservedSmem.cap,@object
	.size		.nv.reservedSmem.cap,0x4
